//
// Generated by NVIDIA NVVM Compiler
//
// Compiler Build ID: CL-36424714
// Cuda compilation tools, release 13.0, V13.0.88
// Based on NVVM 20.0.0
//

.version 9.0
.target sm_100
.address_size 64

	// .globl	_Z6fft_16PN6thrust24THRUST_300001_SM_1000_NS7complexIdEEi
.func  (.param .align 16 .b8 func_retval0[16]) __internal_trig_reduction_slowpathd
(
	.param .b64 __internal_trig_reduction_slowpathd_param_0
)
;
.const .align 4 .u32 block_1 = 16;
.const .align 4 .u32 block_2 = 8;
.global .align 1 .b8 _ZN34_INTERNAL_cced2d05_4_k_cu_58ceb3994cuda3std3__45__cpo5beginE[1];
.global .align 1 .b8 _ZN34_INTERNAL_cced2d05_4_k_cu_58ceb3994cuda3std3__45__cpo3endE[1];
.global .align 1 .b8 _ZN34_INTERNAL_cced2d05_4_k_cu_58ceb3994cuda3std3__45__cpo6cbeginE[1];
.global .align 1 .b8 _ZN34_INTERNAL_cced2d05_4_k_cu_58ceb3994cuda3std3__45__cpo4cendE[1];
.global .align 1 .b8 _ZN34_INTERNAL_cced2d05_4_k_cu_58ceb3994cuda3std3__45__cpo6rbeginE[1];
.global .align 1 .b8 _ZN34_INTERNAL_cced2d05_4_k_cu_58ceb3994cuda3std3__45__cpo4rendE[1];
.global .align 1 .b8 _ZN34_INTERNAL_cced2d05_4_k_cu_58ceb3994cuda3std3__45__cpo7crbeginE[1];
.global .align 1 .b8 _ZN34_INTERNAL_cced2d05_4_k_cu_58ceb3994cuda3std3__45__cpo5crendE[1];
.global .align 1 .b8 _ZN34_INTERNAL_cced2d05_4_k_cu_58ceb3994cuda3std3__436_GLOBAL__N__cced2d05_4_k_cu_58ceb3996ignoreE[1];
.global .align 1 .b8 _ZN34_INTERNAL_cced2d05_4_k_cu_58ceb3994cuda3std3__419piecewise_constructE[1];
.global .align 1 .b8 _ZN34_INTERNAL_cced2d05_4_k_cu_58ceb3994cuda3std3__48in_placeE[1];
.global .align 1 .b8 _ZN34_INTERNAL_cced2d05_4_k_cu_58ceb3994cuda3std3__420unreachable_sentinelE[1];
.global .align 1 .b8 _ZN34_INTERNAL_cced2d05_4_k_cu_58ceb3994cuda3std6ranges3__45__cpo4swapE[1];
.global .align 1 .b8 _ZN34_INTERNAL_cced2d05_4_k_cu_58ceb3994cuda3std6ranges3__45__cpo9iter_moveE[1];
.global .align 1 .b8 _ZN34_INTERNAL_cced2d05_4_k_cu_58ceb3994cuda3std6ranges3__45__cpo5beginE[1];
.global .align 1 .b8 _ZN34_INTERNAL_cced2d05_4_k_cu_58ceb3994cuda3std6ranges3__45__cpo3endE[1];
.global .align 1 .b8 _ZN34_INTERNAL_cced2d05_4_k_cu_58ceb3994cuda3std6ranges3__45__cpo6cbeginE[1];
.global .align 1 .b8 _ZN34_INTERNAL_cced2d05_4_k_cu_58ceb3994cuda3std6ranges3__45__cpo4cendE[1];
.global .align 1 .b8 _ZN34_INTERNAL_cced2d05_4_k_cu_58ceb3994cuda3std6ranges3__45__cpo7advanceE[1];
.global .align 1 .b8 _ZN34_INTERNAL_cced2d05_4_k_cu_58ceb3994cuda3std6ranges3__45__cpo9iter_swapE[1];
.global .align 1 .b8 _ZN34_INTERNAL_cced2d05_4_k_cu_58ceb3994cuda3std6ranges3__45__cpo4nextE[1];
.global .align 1 .b8 _ZN34_INTERNAL_cced2d05_4_k_cu_58ceb3994cuda3std6ranges3__45__cpo4prevE[1];
.global .align 1 .b8 _ZN34_INTERNAL_cced2d05_4_k_cu_58ceb3994cuda3std6ranges3__45__cpo4dataE[1];
.global .align 1 .b8 _ZN34_INTERNAL_cced2d05_4_k_cu_58ceb3994cuda3std6ranges3__45__cpo5cdataE[1];
.global .align 1 .b8 _ZN34_INTERNAL_cced2d05_4_k_cu_58ceb3994cuda3std6ranges3__45__cpo4sizeE[1];
.global .align 1 .b8 _ZN34_INTERNAL_cced2d05_4_k_cu_58ceb3994cuda3std6ranges3__45__cpo5ssizeE[1];
.global .align 1 .b8 _ZN34_INTERNAL_cced2d05_4_k_cu_58ceb3994cuda3std6ranges3__45__cpo8distanceE[1];
.global .align 1 .b8 _ZN34_INTERNAL_cced2d05_4_k_cu_58ceb3996thrust24THRUST_300001_SM_1000_NS6system6detail10sequential3seqE[1];
.extern .shared .align 16 .b8 temp[];
.global .align 8 .b8 __cudart_i2opi_d[144] = {8, 93, 141, 31, 177, 95, 251, 107, 234, 146, 82, 138, 247, 57, 7, 61, 123, 241, 229, 235, 199, 186, 39, 117, 45, 234, 95, 158, 102, 63, 70, 79, 183, 9, 203, 39, 207, 126, 54, 109, 31, 109, 10, 90, 139, 17, 47, 239, 15, 152, 5, 222, 255, 151, 248, 31, 59, 40, 249, 189, 139, 95, 132, 156, 244, 57, 83, 131, 57, 214, 145, 57, 65, 126, 95, 180, 38, 112, 156, 233, 132, 68, 187, 46, 245, 53, 130, 232, 62, 167, 41, 177, 28, 235, 29, 254, 28, 146, 209, 9, 234, 46, 73, 6, 224, 210, 77, 66, 58, 110, 36, 183, 97, 197, 187, 222, 171, 99, 81, 254, 65, 144, 67, 60, 153, 149, 98, 219, 192, 221, 52, 245, 209, 87, 39, 252, 41, 21, 68, 78, 110, 131, 249, 162};
.global .align 16 .b8 __cudart_sin_cos_coeffs[128] = {70, 210, 176, 44, 241, 229, 90, 190, 146, 227, 172, 105, 227, 29, 199, 62, 161, 98, 219, 25, 160, 1, 42, 191, 24, 8, 17, 17, 17, 17, 129, 63, 84, 85, 85, 85, 85, 85, 197, 191, 0, 0, 0, 0, 0, 0, 0, 0, 0, 0, 0, 0, 0, 0, 0, 0, 100, 129, 253, 32, 131, 255, 168, 189, 40, 133, 239, 193, 167, 238, 33, 62, 217, 230, 6, 142, 79, 126, 146, 190, 233, 188, 221, 25, 160, 1, 250, 62, 71, 93, 193, 22, 108, 193, 86, 191, 81, 85, 85, 85, 85, 85, 165, 63, 0, 0, 0, 0, 0, 0, 224, 191, 0, 0, 0, 0, 0, 0, 240, 63};

.visible .entry _Z6fft_16PN6thrust24THRUST_300001_SM_1000_NS7complexIdEEi(
	.param .u64 .ptr .align 1 _Z6fft_16PN6thrust24THRUST_300001_SM_1000_NS7complexIdEEi_param_0,
	.param .u32 _Z6fft_16PN6thrust24THRUST_300001_SM_1000_NS7complexIdEEi_param_1
)
{
	.reg .pred 	%p<19>;
	.reg .b16 	%rs<13>;
	.reg .b32 	%r<97>;
	.reg .b64 	%rd<21>;
	.reg .b64 	%fd<176>;

	ld.param.u64 	%rd2, [_Z6fft_16PN6thrust24THRUST_300001_SM_1000_NS7complexIdEEi_param_0];
	ld.param.u32 	%r30, [_Z6fft_16PN6thrust24THRUST_300001_SM_1000_NS7complexIdEEi_param_1];
	cvta.to.global.u64 	%rd3, %rd2;
	mov.u32 	%r33, %ctaid.x;
	mov.u32 	%r1, %ctaid.y;
	mad.lo.s32 	%r34, %r30, %r33, %r1;
	shr.s32 	%r35, %r30, 31;
	shr.u32 	%r36, %r35, 28;
	add.s32 	%r37, %r30, %r36;
	shr.s32 	%r38, %r37, 4;
	mov.u32 	%r2, %tid.x;
	shl.b32 	%r39, %r2, 4;
	mov.u32 	%r40, temp;
	add.s32 	%r3, %r40, %r39;
	mad.lo.s32 	%r41, %r38, %r2, %r34;
	mul.wide.s32 	%rd4, %r41, 16;
	add.s64 	%rd1, %rd3, %rd4;
	ld.global.v2.f64 	{%fd36, %fd37}, [%rd1];
	st.shared.v2.f64 	[%r3], {%fd36, %fd37};
	bar.sync 	0;
	cvt.u16.u32 	%rs1, %r2;
	and.b16  	%rs2, %rs1, 8;
	shl.b16 	%rs3, %rs1, 1;
	and.b16  	%rs4, %rs3, 4;
	shl.b16 	%rs5, %rs1, 3;
	and.b16  	%rs6, %rs5, 8;
	or.b16  	%rs7, %rs6, %rs4;
	shr.u16 	%rs8, %rs1, 1;
	and.b16  	%rs9, %rs8, 2;
	or.b16  	%rs10, %rs7, %rs9;
	shr.u16 	%rs11, %rs2, 3;
	or.b16  	%rs12, %rs10, %rs11;
	mul.wide.u16 	%r42, %rs12, 16;
	add.s32 	%r43, %r40, %r42;
	ld.shared.v2.f64 	{%fd38, %fd39}, [%r43];
	st.shared.v2.f64 	[%r3+256], {%fd38, %fd39};
	bar.sync 	0;
	cvt.rn.f64.u32 	%fd1, %r2;
	mov.b32 	%r88, 0;
	mov.b32 	%r87, 1;
	mul.f64 	%fd41, %fd1, 0dC00921FB54442D18;
	mov.u64 	%rd7, __cudart_sin_cos_coeffs;
	mov.u32 	%r89, %r87;
$L__BB0_1:
	xor.b32  	%r89, %r89, 1;
	xor.b32  	%r88, %r88, 1;
	xor.b32  	%r9, %r87, %r2;
	cvt.rn.f64.u32 	%fd40, %r87;
	div.rn.f64 	%fd2, %fd41, %fd40;
	abs.f64 	%fd3, %fd2;
	setp.neu.f64 	%p1, %fd3, 0d7FF0000000000000;
	@%p1 bra 	$L__BB0_3;
	mov.f64 	%fd47, 0d0000000000000000;
	mul.rn.f64 	%fd168, %fd2, %fd47;
	mov.b32 	%r91, 1;
	bra.uni 	$L__BB0_6;
$L__BB0_3:
	mul.f64 	%fd42, %fd2, 0d3FE45F306DC9C883;
	cvt.rni.s32.f64 	%r90, %fd42;
	cvt.rn.f64.s32 	%fd43, %r90;
	fma.rn.f64 	%fd44, %fd43, 0dBFF921FB54442D18, %fd2;
	fma.rn.f64 	%fd45, %fd43, 0dBC91A62633145C00, %fd44;
	fma.rn.f64 	%fd168, %fd43, 0dB97B839A252049C0, %fd45;
	setp.ltu.f64 	%p2, %fd3, 0d41E0000000000000;
	@%p2 bra 	$L__BB0_5;
	{ // callseq 0, 0
	.param .b64 param0;
	st.param.f64 	[param0], %fd2;
	.param .align 16 .b8 retval0[16];
	call.uni (retval0), 
	__internal_trig_reduction_slowpathd, 
	(
	param0
	);
	ld.param.f64 	%fd168, [retval0];
	ld.param.b32 	%r90, [retval0+8];
	} // callseq 0
$L__BB0_5:
	add.s32 	%r91, %r90, 1;
$L__BB0_6:
	setp.neu.f64 	%p3, %fd3, 0d7FF0000000000000;
	shl.b32 	%r46, %r91, 6;
	cvt.u64.u32 	%rd5, %r46;
	and.b64  	%rd6, %rd5, 64;
	add.s64 	%rd8, %rd7, %rd6;
	mul.rn.f64 	%fd48, %fd168, %fd168;
	and.b32  	%r47, %r91, 1;
	setp.eq.b32 	%p4, %r47, 1;
	selp.f64 	%fd49, 0dBDA8FF8320FD8164, 0d3DE5DB65F9785EBA, %p4;
	ld.global.nc.v2.f64 	{%fd50, %fd51}, [%rd8];
	fma.rn.f64 	%fd52, %fd49, %fd48, %fd50;
	fma.rn.f64 	%fd53, %fd52, %fd48, %fd51;
	ld.global.nc.v2.f64 	{%fd54, %fd55}, [%rd8+16];
	fma.rn.f64 	%fd56, %fd53, %fd48, %fd54;
	fma.rn.f64 	%fd57, %fd56, %fd48, %fd55;
	ld.global.nc.v2.f64 	{%fd58, %fd59}, [%rd8+32];
	fma.rn.f64 	%fd60, %fd57, %fd48, %fd58;
	fma.rn.f64 	%fd61, %fd60, %fd48, %fd59;
	fma.rn.f64 	%fd62, %fd61, %fd168, %fd168;
	fma.rn.f64 	%fd63, %fd61, %fd48, 0d3FF0000000000000;
	selp.f64 	%fd64, %fd63, %fd62, %p4;
	and.b32  	%r48, %r91, 2;
	setp.eq.s32 	%p5, %r48, 0;
	mov.f64 	%fd65, 0d0000000000000000;
	sub.f64 	%fd66, %fd65, %fd64;
	selp.f64 	%fd9, %fd64, %fd66, %p5;
	@%p3 bra 	$L__BB0_8;
	mov.f64 	%fd72, 0d0000000000000000;
	mul.rn.f64 	%fd169, %fd2, %fd72;
	mov.b32 	%r92, 0;
	bra.uni 	$L__BB0_10;
$L__BB0_8:
	mul.f64 	%fd67, %fd2, 0d3FE45F306DC9C883;
	cvt.rni.s32.f64 	%r92, %fd67;
	cvt.rn.f64.s32 	%fd68, %r92;
	fma.rn.f64 	%fd69, %fd68, 0dBFF921FB54442D18, %fd2;
	fma.rn.f64 	%fd70, %fd68, 0dBC91A62633145C00, %fd69;
	fma.rn.f64 	%fd169, %fd68, 0dB97B839A252049C0, %fd70;
	setp.ltu.f64 	%p6, %fd3, 0d41E0000000000000;
	@%p6 bra 	$L__BB0_10;
	{ // callseq 1, 0
	.param .b64 param0;
	st.param.f64 	[param0], %fd2;
	.param .align 16 .b8 retval0[16];
	call.uni (retval0), 
	__internal_trig_reduction_slowpathd, 
	(
	param0
	);
	ld.param.f64 	%fd169, [retval0];
	ld.param.b32 	%r92, [retval0+8];
	} // callseq 1
$L__BB0_10:
	shl.b32 	%r51, %r92, 6;
	cvt.u64.u32 	%rd9, %r51;
	and.b64  	%rd10, %rd9, 64;
	add.s64 	%rd12, %rd7, %rd10;
	mul.rn.f64 	%fd73, %fd169, %fd169;
	and.b32  	%r52, %r92, 1;
	setp.eq.b32 	%p7, %r52, 1;
	selp.f64 	%fd74, 0dBDA8FF8320FD8164, 0d3DE5DB65F9785EBA, %p7;
	ld.global.nc.v2.f64 	{%fd75, %fd76}, [%rd12];
	fma.rn.f64 	%fd77, %fd74, %fd73, %fd75;
	fma.rn.f64 	%fd78, %fd77, %fd73, %fd76;
	ld.global.nc.v2.f64 	{%fd79, %fd80}, [%rd12+16];
	fma.rn.f64 	%fd81, %fd78, %fd73, %fd79;
	fma.rn.f64 	%fd82, %fd81, %fd73, %fd80;
	ld.global.nc.v2.f64 	{%fd83, %fd84}, [%rd12+32];
	fma.rn.f64 	%fd85, %fd82, %fd73, %fd83;
	fma.rn.f64 	%fd86, %fd85, %fd73, %fd84;
	fma.rn.f64 	%fd87, %fd86, %fd169, %fd169;
	fma.rn.f64 	%fd88, %fd86, %fd73, 0d3FF0000000000000;
	selp.f64 	%fd89, %fd88, %fd87, %p7;
	and.b32  	%r53, %r92, 2;
	setp.eq.s32 	%p8, %r53, 0;
	mov.f64 	%fd90, 0d0000000000000000;
	sub.f64 	%fd91, %fd90, %fd89;
	selp.f64 	%fd14, %fd89, %fd91, %p8;
	setp.le.u32 	%p9, %r9, %r2;
	@%p9 bra 	$L__BB0_12;
	shl.b32 	%r64, %r88, 4;
	shl.b32 	%r65, %r88, 8;
	add.s32 	%r66, %r3, %r65;
	add.s32 	%r67, %r64, %r9;
	shl.b32 	%r68, %r67, 4;
	mov.u32 	%r69, temp;
	add.s32 	%r70, %r69, %r68;
	ld.shared.v2.f64 	{%fd172, %fd171}, [%r70];
	mul.f64 	%fd97, %fd9, %fd172;
	mul.f64 	%fd98, %fd14, %fd171;
	sub.f64 	%fd99, %fd97, %fd98;
	ld.shared.v2.f64 	{%fd100, %fd170}, [%r66];
	add.f64 	%fd101, %fd100, %fd99;
	shl.b32 	%r71, %r89, 4;
	add.s32 	%r93, %r71, %r2;
	shl.b32 	%r72, %r89, 8;
	add.s32 	%r73, %r3, %r72;
	st.shared.f64 	[%r73], %fd101;
	bra.uni 	$L__BB0_13;
$L__BB0_12:
	shl.b32 	%r54, %r88, 4;
	add.s32 	%r55, %r54, %r9;
	shl.b32 	%r56, %r55, 4;
	mov.u32 	%r57, temp;
	add.s32 	%r58, %r57, %r56;
	shl.b32 	%r59, %r88, 8;
	add.s32 	%r60, %r3, %r59;
	ld.shared.v2.f64 	{%fd172, %fd171}, [%r60];
	mul.f64 	%fd92, %fd9, %fd172;
	mul.f64 	%fd93, %fd14, %fd171;
	sub.f64 	%fd94, %fd92, %fd93;
	ld.shared.v2.f64 	{%fd95, %fd170}, [%r58];
	add.f64 	%fd96, %fd95, %fd94;
	shl.b32 	%r61, %r89, 4;
	add.s32 	%r93, %r61, %r2;
	shl.b32 	%r62, %r89, 8;
	add.s32 	%r63, %r3, %r62;
	st.shared.f64 	[%r63], %fd96;
$L__BB0_13:
	shl.b32 	%r74, %r93, 4;
	mov.u32 	%r75, temp;
	add.s32 	%r76, %r75, %r74;
	mul.f64 	%fd102, %fd14, %fd172;
	fma.rn.f64 	%fd103, %fd9, %fd171, %fd102;
	add.f64 	%fd104, %fd170, %fd103;
	st.shared.f64 	[%r76+8], %fd104;
	bar.sync 	0;
	shl.b32 	%r21, %r87, 1;
	setp.lt.u32 	%p10, %r87, 8;
	mov.u32 	%r87, %r21;
	@%p10 bra 	$L__BB0_1;
	mul.f64 	%fd105, %fd1, 0dC01921FB54442D18;
	cvt.rn.f64.u32 	%fd106, %r1;
	mul.f64 	%fd107, %fd105, %fd106;
	cvt.rn.f64.s32 	%fd108, %r30;
	div.rn.f64 	%fd24, %fd107, %fd108;
	abs.f64 	%fd25, %fd24;
	setp.neu.f64 	%p11, %fd25, 0d7FF0000000000000;
	@%p11 bra 	$L__BB0_16;
	mov.f64 	%fd114, 0d0000000000000000;
	mul.rn.f64 	%fd174, %fd24, %fd114;
	mov.b32 	%r95, 1;
	bra.uni 	$L__BB0_19;
$L__BB0_16:
	mul.f64 	%fd109, %fd24, 0d3FE45F306DC9C883;
	cvt.rni.s32.f64 	%r94, %fd109;
	cvt.rn.f64.s32 	%fd110, %r94;
	fma.rn.f64 	%fd111, %fd110, 0dBFF921FB54442D18, %fd24;
	fma.rn.f64 	%fd112, %fd110, 0dBC91A62633145C00, %fd111;
	fma.rn.f64 	%fd174, %fd110, 0dB97B839A252049C0, %fd112;
	setp.ltu.f64 	%p12, %fd25, 0d41E0000000000000;
	@%p12 bra 	$L__BB0_18;
	{ // callseq 2, 0
	.param .b64 param0;
	st.param.f64 	[param0], %fd24;
	.param .align 16 .b8 retval0[16];
	call.uni (retval0), 
	__internal_trig_reduction_slowpathd, 
	(
	param0
	);
	ld.param.f64 	%fd174, [retval0];
	ld.param.b32 	%r94, [retval0+8];
	} // callseq 2
$L__BB0_18:
	add.s32 	%r95, %r94, 1;
$L__BB0_19:
	setp.neu.f64 	%p13, %fd25, 0d7FF0000000000000;
	shl.b32 	%r79, %r95, 6;
	cvt.u64.u32 	%rd13, %r79;
	and.b64  	%rd14, %rd13, 64;
	mov.u64 	%rd15, __cudart_sin_cos_coeffs;
	add.s64 	%rd16, %rd15, %rd14;
	mul.rn.f64 	%fd115, %fd174, %fd174;
	and.b32  	%r80, %r95, 1;
	setp.eq.b32 	%p14, %r80, 1;
	selp.f64 	%fd116, 0dBDA8FF8320FD8164, 0d3DE5DB65F9785EBA, %p14;
	ld.global.nc.v2.f64 	{%fd117, %fd118}, [%rd16];
	fma.rn.f64 	%fd119, %fd116, %fd115, %fd117;
	fma.rn.f64 	%fd120, %fd119, %fd115, %fd118;
	ld.global.nc.v2.f64 	{%fd121, %fd122}, [%rd16+16];
	fma.rn.f64 	%fd123, %fd120, %fd115, %fd121;
	fma.rn.f64 	%fd124, %fd123, %fd115, %fd122;
	ld.global.nc.v2.f64 	{%fd125, %fd126}, [%rd16+32];
	fma.rn.f64 	%fd127, %fd124, %fd115, %fd125;
	fma.rn.f64 	%fd128, %fd127, %fd115, %fd126;
	fma.rn.f64 	%fd129, %fd128, %fd174, %fd174;
	fma.rn.f64 	%fd130, %fd128, %fd115, 0d3FF0000000000000;
	selp.f64 	%fd131, %fd130, %fd129, %p14;
	and.b32  	%r81, %r95, 2;
	setp.eq.s32 	%p15, %r81, 0;
	mov.f64 	%fd132, 0d0000000000000000;
	sub.f64 	%fd133, %fd132, %fd131;
	selp.f64 	%fd31, %fd131, %fd133, %p15;
	@%p13 bra 	$L__BB0_21;
	mov.f64 	%fd139, 0d0000000000000000;
	mul.rn.f64 	%fd175, %fd24, %fd139;
	mov.b32 	%r96, 0;
	bra.uni 	$L__BB0_23;
$L__BB0_21:
	mul.f64 	%fd134, %fd24, 0d3FE45F306DC9C883;
	cvt.rni.s32.f64 	%r96, %fd134;
	cvt.rn.f64.s32 	%fd135, %r96;
	fma.rn.f64 	%fd136, %fd135, 0dBFF921FB54442D18, %fd24;
	fma.rn.f64 	%fd137, %fd135, 0dBC91A62633145C00, %fd136;
	fma.rn.f64 	%fd175, %fd135, 0dB97B839A252049C0, %fd137;
	setp.ltu.f64 	%p16, %fd25, 0d41E0000000000000;
	@%p16 bra 	$L__BB0_23;
	{ // callseq 3, 0
	.param .b64 param0;
	st.param.f64 	[param0], %fd24;
	.param .align 16 .b8 retval0[16];
	call.uni (retval0), 
	__internal_trig_reduction_slowpathd, 
	(
	param0
	);
	ld.param.f64 	%fd175, [retval0];
	ld.param.b32 	%r96, [retval0+8];
	} // callseq 3
$L__BB0_23:
	shl.b32 	%r84, %r96, 6;
	cvt.u64.u32 	%rd17, %r84;
	and.b64  	%rd18, %rd17, 64;
	add.s64 	%rd20, %rd15, %rd18;
	mul.rn.f64 	%fd140, %fd175, %fd175;
	and.b32  	%r85, %r96, 1;
	setp.eq.b32 	%p17, %r85, 1;
	selp.f64 	%fd141, 0dBDA8FF8320FD8164, 0d3DE5DB65F9785EBA, %p17;
	ld.global.nc.v2.f64 	{%fd142, %fd143}, [%rd20];
	fma.rn.f64 	%fd144, %fd141, %fd140, %fd142;
	fma.rn.f64 	%fd145, %fd144, %fd140, %fd143;
	ld.global.nc.v2.f64 	{%fd146, %fd147}, [%rd20+16];
	fma.rn.f64 	%fd148, %fd145, %fd140, %fd146;
	fma.rn.f64 	%fd149, %fd148, %fd140, %fd147;
	ld.global.nc.v2.f64 	{%fd150, %fd151}, [%rd20+32];
	fma.rn.f64 	%fd152, %fd149, %fd140, %fd150;
	fma.rn.f64 	%fd153, %fd152, %fd140, %fd151;
	fma.rn.f64 	%fd154, %fd153, %fd175, %fd175;
	fma.rn.f64 	%fd155, %fd153, %fd140, 0d3FF0000000000000;
	selp.f64 	%fd156, %fd155, %fd154, %p17;
	and.b32  	%r86, %r96, 2;
	setp.eq.s32 	%p18, %r86, 0;
	mov.f64 	%fd157, 0d0000000000000000;
	sub.f64 	%fd158, %fd157, %fd156;
	selp.f64 	%fd159, %fd156, %fd158, %p18;
	ld.shared.v2.f64 	{%fd160, %fd161}, [%r3+256];
	mul.f64 	%fd162, %fd31, %fd160;
	mul.f64 	%fd163, %fd161, %fd159;
	sub.f64 	%fd164, %fd162, %fd163;
	mul.f64 	%fd165, %fd160, %fd159;
	fma.rn.f64 	%fd166, %fd31, %fd161, %fd165;
	st.global.v2.f64 	[%rd1], {%fd164, %fd166};
	ret;

}
	// .globl	_Z5fft_8PN6thrust24THRUST_300001_SM_1000_NS7complexIdEEi
.visible .entry _Z5fft_8PN6thrust24THRUST_300001_SM_1000_NS7complexIdEEi(
	.param .u64 .ptr .align 1 _Z5fft_8PN6thrust24THRUST_300001_SM_1000_NS7complexIdEEi_param_0,
	.param .u32 _Z5fft_8PN6thrust24THRUST_300001_SM_1000_NS7complexIdEEi_param_1
)
{
	.reg .pred 	%p<19>;
	.reg .b16 	%rs<10>;
	.reg .b32 	%r<97>;
	.reg .b64 	%rd<21>;
	.reg .b64 	%fd<176>;

	ld.param.u64 	%rd2, [_Z5fft_8PN6thrust24THRUST_300001_SM_1000_NS7complexIdEEi_param_0];
	ld.param.u32 	%r30, [_Z5fft_8PN6thrust24THRUST_300001_SM_1000_NS7complexIdEEi_param_1];
	cvta.to.global.u64 	%rd3, %rd2;
	mov.u32 	%r33, %ctaid.x;
	mov.u32 	%r1, %ctaid.y;
	mad.lo.s32 	%r34, %r30, %r33, %r1;
	shr.s32 	%r35, %r30, 31;
	shr.u32 	%r36, %r35, 29;
	add.s32 	%r37, %r30, %r36;
	shr.s32 	%r38, %r37, 3;
	mov.u32 	%r2, %tid.x;
	shl.b32 	%r39, %r2, 4;
	mov.u32 	%r40, temp;
	add.s32 	%r3, %r40, %r39;
	mad.lo.s32 	%r41, %r38, %r2, %r34;
	mul.wide.s32 	%rd4, %r41, 16;
	add.s64 	%rd1, %rd3, %rd4;
	ld.global.v2.f64 	{%fd36, %fd37}, [%rd1];
	st.shared.v2.f64 	[%r3], {%fd36, %fd37};
	bar.sync 	0;
	cvt.u16.u32 	%rs1, %r2;
	shl.b16 	%rs2, %rs1, 15;
	shl.b16 	%rs3, %rs1, 11;
	and.b16  	%rs4, %rs3, 8192;
	or.b16  	%rs5, %rs2, %rs4;
	shl.b16 	%rs6, %rs1, 13;
	and.b16  	%rs7, %rs6, 16384;
	or.b16  	%rs8, %rs7, %rs5;
	shr.u16 	%rs9, %rs8, 13;
	mul.wide.u16 	%r42, %rs9, 16;
	add.s32 	%r43, %r40, %r42;
	ld.shared.v2.f64 	{%fd38, %fd39}, [%r43];
	st.shared.v2.f64 	[%r3+128], {%fd38, %fd39};
	bar.sync 	0;
	cvt.rn.f64.u32 	%fd1, %r2;
	mov.b32 	%r88, 0;
	mov.b32 	%r87, 1;
	mul.f64 	%fd41, %fd1, 0dC00921FB54442D18;
	mov.u64 	%rd7, __cudart_sin_cos_coeffs;
	mov.u32 	%r89, %r87;
$L__BB1_1:
	xor.b32  	%r89, %r89, 1;
	xor.b32  	%r88, %r88, 1;
	xor.b32  	%r9, %r87, %r2;
	cvt.rn.f64.u32 	%fd40, %r87;
	div.rn.f64 	%fd2, %fd41, %fd40;
	abs.f64 	%fd3, %fd2;
	setp.neu.f64 	%p1, %fd3, 0d7FF0000000000000;
	@%p1 bra 	$L__BB1_3;
	mov.f64 	%fd47, 0d0000000000000000;
	mul.rn.f64 	%fd168, %fd2, %fd47;
	mov.b32 	%r91, 1;
	bra.uni 	$L__BB1_6;
$L__BB1_3:
	mul.f64 	%fd42, %fd2, 0d3FE45F306DC9C883;
	cvt.rni.s32.f64 	%r90, %fd42;
	cvt.rn.f64.s32 	%fd43, %r90;
	fma.rn.f64 	%fd44, %fd43, 0dBFF921FB54442D18, %fd2;
	fma.rn.f64 	%fd45, %fd43, 0dBC91A62633145C00, %fd44;
	fma.rn.f64 	%fd168, %fd43, 0dB97B839A252049C0, %fd45;
	setp.ltu.f64 	%p2, %fd3, 0d41E0000000000000;
	@%p2 bra 	$L__BB1_5;
	{ // callseq 4, 0
	.param .b64 param0;
	st.param.f64 	[param0], %fd2;
	.param .align 16 .b8 retval0[16];
	call.uni (retval0), 
	__internal_trig_reduction_slowpathd, 
	(
	param0
	);
	ld.param.f64 	%fd168, [retval0];
	ld.param.b32 	%r90, [retval0+8];
	} // callseq 4
$L__BB1_5:
	add.s32 	%r91, %r90, 1;
$L__BB1_6:
	setp.neu.f64 	%p3, %fd3, 0d7FF0000000000000;
	shl.b32 	%r46, %r91, 6;
	cvt.u64.u32 	%rd5, %r46;
	and.b64  	%rd6, %rd5, 64;
	add.s64 	%rd8, %rd7, %rd6;
	mul.rn.f64 	%fd48, %fd168, %fd168;
	and.b32  	%r47, %r91, 1;
	setp.eq.b32 	%p4, %r47, 1;
	selp.f64 	%fd49, 0dBDA8FF8320FD8164, 0d3DE5DB65F9785EBA, %p4;
	ld.global.nc.v2.f64 	{%fd50, %fd51}, [%rd8];
	fma.rn.f64 	%fd52, %fd49, %fd48, %fd50;
	fma.rn.f64 	%fd53, %fd52, %fd48, %fd51;
	ld.global.nc.v2.f64 	{%fd54, %fd55}, [%rd8+16];
	fma.rn.f64 	%fd56, %fd53, %fd48, %fd54;
	fma.rn.f64 	%fd57, %fd56, %fd48, %fd55;
	ld.global.nc.v2.f64 	{%fd58, %fd59}, [%rd8+32];
	fma.rn.f64 	%fd60, %fd57, %fd48, %fd58;
	fma.rn.f64 	%fd61, %fd60, %fd48, %fd59;
	fma.rn.f64 	%fd62, %fd61, %fd168, %fd168;
	fma.rn.f64 	%fd63, %fd61, %fd48, 0d3FF0000000000000;
	selp.f64 	%fd64, %fd63, %fd62, %p4;
	and.b32  	%r48, %r91, 2;
	setp.eq.s32 	%p5, %r48, 0;
	mov.f64 	%fd65, 0d0000000000000000;
	sub.f64 	%fd66, %fd65, %fd64;
	selp.f64 	%fd9, %fd64, %fd66, %p5;
	@%p3 bra 	$L__BB1_8;
	mov.f64 	%fd72, 0d0000000000000000;
	mul.rn.f64 	%fd169, %fd2, %fd72;
	mov.b32 	%r92, 0;
	bra.uni 	$L__BB1_10;
$L__BB1_8:
	mul.f64 	%fd67, %fd2, 0d3FE45F306DC9C883;
	cvt.rni.s32.f64 	%r92, %fd67;
	cvt.rn.f64.s32 	%fd68, %r92;
	fma.rn.f64 	%fd69, %fd68, 0dBFF921FB54442D18, %fd2;
	fma.rn.f64 	%fd70, %fd68, 0dBC91A62633145C00, %fd69;
	fma.rn.f64 	%fd169, %fd68, 0dB97B839A252049C0, %fd70;
	setp.ltu.f64 	%p6, %fd3, 0d41E0000000000000;
	@%p6 bra 	$L__BB1_10;
	{ // callseq 5, 0
	.param .b64 param0;
	st.param.f64 	[param0], %fd2;
	.param .align 16 .b8 retval0[16];
	call.uni (retval0), 
	__internal_trig_reduction_slowpathd, 
	(
	param0
	);
	ld.param.f64 	%fd169, [retval0];
	ld.param.b32 	%r92, [retval0+8];
	} // callseq 5
$L__BB1_10:
	shl.b32 	%r51, %r92, 6;
	cvt.u64.u32 	%rd9, %r51;
	and.b64  	%rd10, %rd9, 64;
	add.s64 	%rd12, %rd7, %rd10;
	mul.rn.f64 	%fd73, %fd169, %fd169;
	and.b32  	%r52, %r92, 1;
	setp.eq.b32 	%p7, %r52, 1;
	selp.f64 	%fd74, 0dBDA8FF8320FD8164, 0d3DE5DB65F9785EBA, %p7;
	ld.global.nc.v2.f64 	{%fd75, %fd76}, [%rd12];
	fma.rn.f64 	%fd77, %fd74, %fd73, %fd75;
	fma.rn.f64 	%fd78, %fd77, %fd73, %fd76;
	ld.global.nc.v2.f64 	{%fd79, %fd80}, [%rd12+16];
	fma.rn.f64 	%fd81, %fd78, %fd73, %fd79;
	fma.rn.f64 	%fd82, %fd81, %fd73, %fd80;
	ld.global.nc.v2.f64 	{%fd83, %fd84}, [%rd12+32];
	fma.rn.f64 	%fd85, %fd82, %fd73, %fd83;
	fma.rn.f64 	%fd86, %fd85, %fd73, %fd84;
	fma.rn.f64 	%fd87, %fd86, %fd169, %fd169;
	fma.rn.f64 	%fd88, %fd86, %fd73, 0d3FF0000000000000;
	selp.f64 	%fd89, %fd88, %fd87, %p7;
	and.b32  	%r53, %r92, 2;
	setp.eq.s32 	%p8, %r53, 0;
	mov.f64 	%fd90, 0d0000000000000000;
	sub.f64 	%fd91, %fd90, %fd89;
	selp.f64 	%fd14, %fd89, %fd91, %p8;
	setp.le.u32 	%p9, %r9, %r2;
	@%p9 bra 	$L__BB1_12;
	shl.b32 	%r64, %r88, 3;
	shl.b32 	%r65, %r88, 7;
	add.s32 	%r66, %r3, %r65;
	add.s32 	%r67, %r64, %r9;
	shl.b32 	%r68, %r67, 4;
	mov.u32 	%r69, temp;
	add.s32 	%r70, %r69, %r68;
	ld.shared.v2.f64 	{%fd172, %fd171}, [%r70];
	mul.f64 	%fd97, %fd9, %fd172;
	mul.f64 	%fd98, %fd14, %fd171;
	sub.f64 	%fd99, %fd97, %fd98;
	ld.shared.v2.f64 	{%fd100, %fd170}, [%r66];
	add.f64 	%fd101, %fd100, %fd99;
	shl.b32 	%r71, %r89, 3;
	add.s32 	%r93, %r71, %r2;
	shl.b32 	%r72, %r89, 7;
	add.s32 	%r73, %r3, %r72;
	st.shared.f64 	[%r73], %fd101;
	bra.uni 	$L__BB1_13;
$L__BB1_12:
	shl.b32 	%r54, %r88, 3;
	add.s32 	%r55, %r54, %r9;
	shl.b32 	%r56, %r55, 4;
	mov.u32 	%r57, temp;
	add.s32 	%r58, %r57, %r56;
	shl.b32 	%r59, %r88, 7;
	add.s32 	%r60, %r3, %r59;
	ld.shared.v2.f64 	{%fd172, %fd171}, [%r60];
	mul.f64 	%fd92, %fd9, %fd172;
	mul.f64 	%fd93, %fd14, %fd171;
	sub.f64 	%fd94, %fd92, %fd93;
	ld.shared.v2.f64 	{%fd95, %fd170}, [%r58];
	add.f64 	%fd96, %fd95, %fd94;
	shl.b32 	%r61, %r89, 3;
	add.s32 	%r93, %r61, %r2;
	shl.b32 	%r62, %r89, 7;
	add.s32 	%r63, %r3, %r62;
	st.shared.f64 	[%r63], %fd96;
$L__BB1_13:
	shl.b32 	%r74, %r93, 4;
	mov.u32 	%r75, temp;
	add.s32 	%r76, %r75, %r74;
	mul.f64 	%fd102, %fd14, %fd172;
	fma.rn.f64 	%fd103, %fd9, %fd171, %fd102;
	add.f64 	%fd104, %fd170, %fd103;
	st.shared.f64 	[%r76+8], %fd104;
	bar.sync 	0;
	shl.b32 	%r21, %r87, 1;
	setp.lt.u32 	%p10, %r87, 4;
	mov.u32 	%r87, %r21;
	@%p10 bra 	$L__BB1_1;
	mul.f64 	%fd105, %fd1, 0dC01921FB54442D18;
	cvt.rn.f64.u32 	%fd106, %r1;
	mul.f64 	%fd107, %fd105, %fd106;
	cvt.rn.f64.s32 	%fd108, %r30;
	div.rn.f64 	%fd24, %fd107, %fd108;
	abs.f64 	%fd25, %fd24;
	setp.neu.f64 	%p11, %fd25, 0d7FF0000000000000;
	@%p11 bra 	$L__BB1_16;
	mov.f64 	%fd114, 0d0000000000000000;
	mul.rn.f64 	%fd174, %fd24, %fd114;
	mov.b32 	%r95, 1;
	bra.uni 	$L__BB1_19;
$L__BB1_16:
	mul.f64 	%fd109, %fd24, 0d3FE45F306DC9C883;
	cvt.rni.s32.f64 	%r94, %fd109;
	cvt.rn.f64.s32 	%fd110, %r94;
	fma.rn.f64 	%fd111, %fd110, 0dBFF921FB54442D18, %fd24;
	fma.rn.f64 	%fd112, %fd110, 0dBC91A62633145C00, %fd111;
	fma.rn.f64 	%fd174, %fd110, 0dB97B839A252049C0, %fd112;
	setp.ltu.f64 	%p12, %fd25, 0d41E0000000000000;
	@%p12 bra 	$L__BB1_18;
	{ // callseq 6, 0
	.param .b64 param0;
	st.param.f64 	[param0], %fd24;
	.param .align 16 .b8 retval0[16];
	call.uni (retval0), 
	__internal_trig_reduction_slowpathd, 
	(
	param0
	);
	ld.param.f64 	%fd174, [retval0];
	ld.param.b32 	%r94, [retval0+8];
	} // callseq 6
$L__BB1_18:
	add.s32 	%r95, %r94, 1;
$L__BB1_19:
	setp.neu.f64 	%p13, %fd25, 0d7FF0000000000000;
	shl.b32 	%r79, %r95, 6;
	cvt.u64.u32 	%rd13, %r79;
	and.b64  	%rd14, %rd13, 64;
	mov.u64 	%rd15, __cudart_sin_cos_coeffs;
	add.s64 	%rd16, %rd15, %rd14;
	mul.rn.f64 	%fd115, %fd174, %fd174;
	and.b32  	%r80, %r95, 1;
	setp.eq.b32 	%p14, %r80, 1;
	selp.f64 	%fd116, 0dBDA8FF8320FD8164, 0d3DE5DB65F9785EBA, %p14;
	ld.global.nc.v2.f64 	{%fd117, %fd118}, [%rd16];
	fma.rn.f64 	%fd119, %fd116, %fd115, %fd117;
	fma.rn.f64 	%fd120, %fd119, %fd115, %fd118;
	ld.global.nc.v2.f64 	{%fd121, %fd122}, [%rd16+16];
	fma.rn.f64 	%fd123, %fd120, %fd115, %fd121;
	fma.rn.f64 	%fd124, %fd123, %fd115, %fd122;
	ld.global.nc.v2.f64 	{%fd125, %fd126}, [%rd16+32];
	fma.rn.f64 	%fd127, %fd124, %fd115, %fd125;
	fma.rn.f64 	%fd128, %fd127, %fd115, %fd126;
	fma.rn.f64 	%fd129, %fd128, %fd174, %fd174;
	fma.rn.f64 	%fd130, %fd128, %fd115, 0d3FF0000000000000;
	selp.f64 	%fd131, %fd130, %fd129, %p14;
	and.b32  	%r81, %r95, 2;
	setp.eq.s32 	%p15, %r81, 0;
	mov.f64 	%fd132, 0d0000000000000000;
	sub.f64 	%fd133, %fd132, %fd131;
	selp.f64 	%fd31, %fd131, %fd133, %p15;
	@%p13 bra 	$L__BB1_21;
	mov.f64 	%fd139, 0d0000000000000000;
	mul.rn.f64 	%fd175, %fd24, %fd139;
	mov.b32 	%r96, 0;
	bra.uni 	$L__BB1_23;
$L__BB1_21:
	mul.f64 	%fd134, %fd24, 0d3FE45F306DC9C883;
	cvt.rni.s32.f64 	%r96, %fd134;
	cvt.rn.f64.s32 	%fd135, %r96;
	fma.rn.f64 	%fd136, %fd135, 0dBFF921FB54442D18, %fd24;
	fma.rn.f64 	%fd137, %fd135, 0dBC91A62633145C00, %fd136;
	fma.rn.f64 	%fd175, %fd135, 0dB97B839A252049C0, %fd137;
	setp.ltu.f64 	%p16, %fd25, 0d41E0000000000000;
	@%p16 bra 	$L__BB1_23;
	{ // callseq 7, 0
	.param .b64 param0;
	st.param.f64 	[param0], %fd24;
	.param .align 16 .b8 retval0[16];
	call.uni (retval0), 
	__internal_trig_reduction_slowpathd, 
	(
	param0
	);
	ld.param.f64 	%fd175, [retval0];
	ld.param.b32 	%r96, [retval0+8];
	} // callseq 7
$L__BB1_23:
	shl.b32 	%r84, %r96, 6;
	cvt.u64.u32 	%rd17, %r84;
	and.b64  	%rd18, %rd17, 64;
	add.s64 	%rd20, %rd15, %rd18;
	mul.rn.f64 	%fd140, %fd175, %fd175;
	and.b32  	%r85, %r96, 1;
	setp.eq.b32 	%p17, %r85, 1;
	selp.f64 	%fd141, 0dBDA8FF8320FD8164, 0d3DE5DB65F9785EBA, %p17;
	ld.global.nc.v2.f64 	{%fd142, %fd143}, [%rd20];
	fma.rn.f64 	%fd144, %fd141, %fd140, %fd142;
	fma.rn.f64 	%fd145, %fd144, %fd140, %fd143;
	ld.global.nc.v2.f64 	{%fd146, %fd147}, [%rd20+16];
	fma.rn.f64 	%fd148, %fd145, %fd140, %fd146;
	fma.rn.f64 	%fd149, %fd148, %fd140, %fd147;
	ld.global.nc.v2.f64 	{%fd150, %fd151}, [%rd20+32];
	fma.rn.f64 	%fd152, %fd149, %fd140, %fd150;
	fma.rn.f64 	%fd153, %fd152, %fd140, %fd151;
	fma.rn.f64 	%fd154, %fd153, %fd175, %fd175;
	fma.rn.f64 	%fd155, %fd153, %fd140, 0d3FF0000000000000;
	selp.f64 	%fd156, %fd155, %fd154, %p17;
	and.b32  	%r86, %r96, 2;
	setp.eq.s32 	%p18, %r86, 0;
	mov.f64 	%fd157, 0d0000000000000000;
	sub.f64 	%fd158, %fd157, %fd156;
	selp.f64 	%fd159, %fd156, %fd158, %p18;
	ld.shared.v2.f64 	{%fd160, %fd161}, [%r3];
	mul.f64 	%fd162, %fd31, %fd160;
	mul.f64 	%fd163, %fd161, %fd159;
	sub.f64 	%fd164, %fd162, %fd163;
	mul.f64 	%fd165, %fd160, %fd159;
	fma.rn.f64 	%fd166, %fd31, %fd161, %fd165;
	st.global.v2.f64 	[%rd1], {%fd164, %fd166};
	ret;

}
	// .globl	_Z8fft_lastPN6thrust24THRUST_300001_SM_1000_NS7complexIdEES3_ii
.visible .entry _Z8fft_lastPN6thrust24THRUST_300001_SM_1000_NS7complexIdEES3_ii(
	.param .u64 .ptr .align 1 _Z8fft_lastPN6thrust24THRUST_300001_SM_1000_NS7complexIdEES3_ii_param_0,
	.param .u64 .ptr .align 1 _Z8fft_lastPN6thrust24THRUST_300001_SM_1000_NS7complexIdEES3_ii_param_1,
	.param .u32 _Z8fft_lastPN6thrust24THRUST_300001_SM_1000_NS7complexIdEES3_ii_param_2,
	.param .u32 _Z8fft_lastPN6thrust24THRUST_300001_SM_1000_NS7complexIdEES3_ii_param_3
)
{
	.reg .pred 	%p<21>;
	.reg .b16 	%rs<13>;
	.reg .b32 	%r<168>;
	.reg .b64 	%rd<17>;
	.reg .b64 	%fd<101>;

	ld.param.u64 	%rd2, [_Z8fft_lastPN6thrust24THRUST_300001_SM_1000_NS7complexIdEES3_ii_param_0];
	ld.param.u64 	%rd1, [_Z8fft_lastPN6thrust24THRUST_300001_SM_1000_NS7complexIdEES3_ii_param_1];
	ld.param.u32 	%r63, [_Z8fft_lastPN6thrust24THRUST_300001_SM_1000_NS7complexIdEES3_ii_param_2];
	ld.param.u32 	%r64, [_Z8fft_lastPN6thrust24THRUST_300001_SM_1000_NS7complexIdEES3_ii_param_3];
	cvta.to.global.u64 	%rd3, %rd2;
	mov.u32 	%r153, %ctaid.x;
	shl.b32 	%r67, %r153, 4;
	mov.u32 	%r167, %tid.x;
	shl.b32 	%r68, %r167, 4;
	mov.u32 	%r69, temp;
	add.s32 	%r3, %r69, %r68;
	add.s32 	%r70, %r67, %r167;
	mul.wide.u32 	%rd4, %r70, 16;
	add.s64 	%rd5, %rd3, %rd4;
	ld.global.v2.f64 	{%fd24, %fd25}, [%rd5];
	st.shared.v2.f64 	[%r3], {%fd24, %fd25};
	bar.sync 	0;
	cvt.u16.u32 	%rs1, %r167;
	and.b16  	%rs2, %rs1, 8;
	shl.b16 	%rs3, %rs1, 1;
	and.b16  	%rs4, %rs3, 4;
	shl.b16 	%rs5, %rs1, 3;
	and.b16  	%rs6, %rs5, 8;
	or.b16  	%rs7, %rs6, %rs4;
	shr.u16 	%rs8, %rs1, 1;
	and.b16  	%rs9, %rs8, 2;
	or.b16  	%rs10, %rs7, %rs9;
	shr.u16 	%rs11, %rs2, 3;
	or.b16  	%rs12, %rs10, %rs11;
	mul.wide.u16 	%r71, %rs12, 16;
	add.s32 	%r72, %r69, %r71;
	ld.shared.v2.f64 	{%fd26, %fd27}, [%r72];
	st.shared.v2.f64 	[%r3+256], {%fd26, %fd27};
	bar.sync 	0;
	cvt.rn.f64.u32 	%fd28, %r167;
	mul.f64 	%fd1, %fd28, 0dC00921FB54442D18;
	mov.b32 	%r140, 0;
	mov.b32 	%r139, 1;
	mov.u64 	%rd8, __cudart_sin_cos_coeffs;
	mov.u32 	%r141, %r139;
$L__BB2_1:
	xor.b32  	%r141, %r141, 1;
	xor.b32  	%r140, %r140, 1;
	xor.b32  	%r11, %r139, %r167;
	cvt.rn.f64.u32 	%fd29, %r139;
	div.rn.f64 	%fd2, %fd1, %fd29;
	abs.f64 	%fd3, %fd2;
	setp.neu.f64 	%p1, %fd3, 0d7FF0000000000000;
	@%p1 bra 	$L__BB2_18;
	mov.f64 	%fd35, 0d0000000000000000;
	mul.rn.f64 	%fd96, %fd2, %fd35;
	mov.b32 	%r143, 1;
	bra.uni 	$L__BB2_21;
$L__BB2_3:
	setp.lt.s32 	%p11, %r64, 1;
	@%p11 bra 	$L__BB2_10;
	and.b32  	%r4, %r64, 3;
	setp.lt.u32 	%p12, %r64, 4;
	@%p12 bra 	$L__BB2_7;
	and.b32  	%r107, %r64, 2147483644;
	neg.s32 	%r155, %r107;
$L__BB2_6:
	shl.b32 	%r108, %r153, 6;
	and.b32  	%r109, %r108, 448;
	shr.u32 	%r110, %r153, 6;
	and.b32  	%r111, %r110, 7;
	shl.b32 	%r112, %r167, 9;
	or.b32  	%r113, %r112, %r109;
	and.b32  	%r114, %r153, 56;
	or.b32  	%r115, %r114, %r113;
	or.b32  	%r116, %r115, %r111;
	shr.u32 	%r117, %r153, 9;
	and.b32  	%r118, %r117, 7;
	shl.b32 	%r119, %r116, 3;
	or.b32  	%r167, %r119, %r118;
	shr.u32 	%r153, %r153, 12;
	add.s32 	%r155, %r155, 4;
	setp.eq.s32 	%p13, %r155, 0;
	@%p13 bra 	$L__BB2_7;
	bra.uni 	$L__BB2_6;
$L__BB2_7:
	setp.eq.s32 	%p14, %r4, 0;
	@%p14 bra 	$L__BB2_10;
	neg.s32 	%r150, %r4;
$L__BB2_9:
	.pragma "nounroll";
	and.b32  	%r120, %r153, 7;
	shl.b32 	%r121, %r167, 3;
	or.b32  	%r167, %r121, %r120;
	shr.u32 	%r153, %r153, 3;
	add.s32 	%r150, %r150, 1;
	setp.ne.s32 	%p15, %r150, 0;
	@%p15 bra 	$L__BB2_9;
$L__BB2_10:
	add.s32 	%r37, %r63, -1;
	setp.lt.s32 	%p16, %r63, 2;
	@%p16 bra 	$L__BB2_17;
	add.s32 	%r123, %r63, -2;
	and.b32  	%r38, %r37, 3;
	setp.lt.u32 	%p17, %r123, 3;
	@%p17 bra 	$L__BB2_14;
	and.b32  	%r124, %r37, -4;
	neg.s32 	%r158, %r124;
$L__BB2_13:
	shl.b32 	%r125, %r153, 8;
	and.b32  	%r126, %r125, 3840;
	shr.u32 	%r127, %r153, 8;
	and.b32  	%r128, %r127, 15;
	shl.b32 	%r129, %r167, 12;
	or.b32  	%r130, %r129, %r126;
	and.b32  	%r131, %r153, 240;
	or.b32  	%r132, %r131, %r130;
	or.b32  	%r133, %r132, %r128;
	shr.u32 	%r134, %r153, 12;
	and.b32  	%r135, %r134, 15;
	shl.b32 	%r136, %r133, 4;
	or.b32  	%r167, %r136, %r135;
	shr.u32 	%r153, %r153, 16;
	add.s32 	%r158, %r158, 4;
	setp.ne.s32 	%p18, %r158, 0;
	@%p18 bra 	$L__BB2_13;
$L__BB2_14:
	setp.eq.s32 	%p19, %r38, 0;
	@%p19 bra 	$L__BB2_17;
	neg.s32 	%r164, %r38;
$L__BB2_16:
	.pragma "nounroll";
	and.b32  	%r137, %r153, 15;
	shl.b32 	%r138, %r167, 4;
	or.b32  	%r167, %r138, %r137;
	shr.u32 	%r153, %r153, 4;
	add.s32 	%r164, %r164, 1;
	setp.ne.s32 	%p20, %r164, 0;
	@%p20 bra 	$L__BB2_16;
$L__BB2_17:
	cvta.to.global.u64 	%rd14, %rd1;
	mul.wide.s32 	%rd15, %r167, 16;
	add.s64 	%rd16, %rd14, %rd15;
	ld.shared.v2.f64 	{%fd93, %fd94}, [%r3+256];
	st.global.v2.f64 	[%rd16], {%fd93, %fd94};
	ret;
$L__BB2_18:
	mul.f64 	%fd30, %fd2, 0d3FE45F306DC9C883;
	cvt.rni.s32.f64 	%r142, %fd30;
	cvt.rn.f64.s32 	%fd31, %r142;
	fma.rn.f64 	%fd32, %fd31, 0dBFF921FB54442D18, %fd2;
	fma.rn.f64 	%fd33, %fd31, 0dBC91A62633145C00, %fd32;
	fma.rn.f64 	%fd96, %fd31, 0dB97B839A252049C0, %fd33;
	setp.ltu.f64 	%p2, %fd3, 0d41E0000000000000;
	@%p2 bra 	$L__BB2_20;
	{ // callseq 8, 0
	.param .b64 param0;
	st.param.f64 	[param0], %fd2;
	.param .align 16 .b8 retval0[16];
	call.uni (retval0), 
	__internal_trig_reduction_slowpathd, 
	(
	param0
	);
	ld.param.f64 	%fd96, [retval0];
	ld.param.b32 	%r142, [retval0+8];
	} // callseq 8
$L__BB2_20:
	add.s32 	%r143, %r142, 1;
$L__BB2_21:
	setp.neu.f64 	%p3, %fd3, 0d7FF0000000000000;
	shl.b32 	%r75, %r143, 6;
	cvt.u64.u32 	%rd6, %r75;
	and.b64  	%rd7, %rd6, 64;
	add.s64 	%rd9, %rd8, %rd7;
	mul.rn.f64 	%fd36, %fd96, %fd96;
	and.b32  	%r76, %r143, 1;
	setp.eq.b32 	%p4, %r76, 1;
	selp.f64 	%fd37, 0dBDA8FF8320FD8164, 0d3DE5DB65F9785EBA, %p4;
	ld.global.nc.v2.f64 	{%fd38, %fd39}, [%rd9];
	fma.rn.f64 	%fd40, %fd37, %fd36, %fd38;
	fma.rn.f64 	%fd41, %fd40, %fd36, %fd39;
	ld.global.nc.v2.f64 	{%fd42, %fd43}, [%rd9+16];
	fma.rn.f64 	%fd44, %fd41, %fd36, %fd42;
	fma.rn.f64 	%fd45, %fd44, %fd36, %fd43;
	ld.global.nc.v2.f64 	{%fd46, %fd47}, [%rd9+32];
	fma.rn.f64 	%fd48, %fd45, %fd36, %fd46;
	fma.rn.f64 	%fd49, %fd48, %fd36, %fd47;
	fma.rn.f64 	%fd50, %fd49, %fd96, %fd96;
	fma.rn.f64 	%fd51, %fd49, %fd36, 0d3FF0000000000000;
	selp.f64 	%fd52, %fd51, %fd50, %p4;
	and.b32  	%r77, %r143, 2;
	setp.eq.s32 	%p5, %r77, 0;
	mov.f64 	%fd53, 0d0000000000000000;
	sub.f64 	%fd54, %fd53, %fd52;
	selp.f64 	%fd9, %fd52, %fd54, %p5;
	@%p3 bra 	$L__BB2_23;
	mov.f64 	%fd60, 0d0000000000000000;
	mul.rn.f64 	%fd97, %fd2, %fd60;
	mov.b32 	%r144, 0;
	bra.uni 	$L__BB2_25;
$L__BB2_23:
	mul.f64 	%fd55, %fd2, 0d3FE45F306DC9C883;
	cvt.rni.s32.f64 	%r144, %fd55;
	cvt.rn.f64.s32 	%fd56, %r144;
	fma.rn.f64 	%fd57, %fd56, 0dBFF921FB54442D18, %fd2;
	fma.rn.f64 	%fd58, %fd56, 0dBC91A62633145C00, %fd57;
	fma.rn.f64 	%fd97, %fd56, 0dB97B839A252049C0, %fd58;
	setp.ltu.f64 	%p6, %fd3, 0d41E0000000000000;
	@%p6 bra 	$L__BB2_25;
	{ // callseq 9, 0
	.param .b64 param0;
	st.param.f64 	[param0], %fd2;
	.param .align 16 .b8 retval0[16];
	call.uni (retval0), 
	__internal_trig_reduction_slowpathd, 
	(
	param0
	);
	ld.param.f64 	%fd97, [retval0];
	ld.param.b32 	%r144, [retval0+8];
	} // callseq 9
$L__BB2_25:
	shl.b32 	%r80, %r144, 6;
	cvt.u64.u32 	%rd10, %r80;
	and.b64  	%rd11, %rd10, 64;
	add.s64 	%rd13, %rd8, %rd11;
	mul.rn.f64 	%fd61, %fd97, %fd97;
	and.b32  	%r81, %r144, 1;
	setp.eq.b32 	%p7, %r81, 1;
	selp.f64 	%fd62, 0dBDA8FF8320FD8164, 0d3DE5DB65F9785EBA, %p7;
	ld.global.nc.v2.f64 	{%fd63, %fd64}, [%rd13];
	fma.rn.f64 	%fd65, %fd62, %fd61, %fd63;
	fma.rn.f64 	%fd66, %fd65, %fd61, %fd64;
	ld.global.nc.v2.f64 	{%fd67, %fd68}, [%rd13+16];
	fma.rn.f64 	%fd69, %fd66, %fd61, %fd67;
	fma.rn.f64 	%fd70, %fd69, %fd61, %fd68;
	ld.global.nc.v2.f64 	{%fd71, %fd72}, [%rd13+32];
	fma.rn.f64 	%fd73, %fd70, %fd61, %fd71;
	fma.rn.f64 	%fd74, %fd73, %fd61, %fd72;
	fma.rn.f64 	%fd75, %fd74, %fd97, %fd97;
	fma.rn.f64 	%fd76, %fd74, %fd61, 0d3FF0000000000000;
	selp.f64 	%fd77, %fd76, %fd75, %p7;
	and.b32  	%r82, %r144, 2;
	setp.eq.s32 	%p8, %r82, 0;
	mov.f64 	%fd78, 0d0000000000000000;
	sub.f64 	%fd79, %fd78, %fd77;
	selp.f64 	%fd14, %fd77, %fd79, %p8;
	setp.le.u32 	%p9, %r11, %r167;
	@%p9 bra 	$L__BB2_27;
	shl.b32 	%r93, %r140, 4;
	shl.b32 	%r94, %r140, 8;
	add.s32 	%r95, %r3, %r94;
	add.s32 	%r96, %r93, %r11;
	shl.b32 	%r97, %r96, 4;
	mov.u32 	%r98, temp;
	add.s32 	%r99, %r98, %r97;
	ld.shared.v2.f64 	{%fd100, %fd99}, [%r99];
	mul.f64 	%fd85, %fd9, %fd100;
	mul.f64 	%fd86, %fd14, %fd99;
	sub.f64 	%fd87, %fd85, %fd86;
	ld.shared.v2.f64 	{%fd88, %fd98}, [%r95];
	add.f64 	%fd89, %fd88, %fd87;
	shl.b32 	%r100, %r141, 4;
	add.s32 	%r145, %r100, %r167;
	shl.b32 	%r101, %r141, 8;
	add.s32 	%r102, %r3, %r101;
	st.shared.f64 	[%r102], %fd89;
	bra.uni 	$L__BB2_28;
$L__BB2_27:
	shl.b32 	%r83, %r140, 4;
	add.s32 	%r84, %r83, %r11;
	shl.b32 	%r85, %r84, 4;
	mov.u32 	%r86, temp;
	add.s32 	%r87, %r86, %r85;
	shl.b32 	%r88, %r140, 8;
	add.s32 	%r89, %r3, %r88;
	ld.shared.v2.f64 	{%fd100, %fd99}, [%r89];
	mul.f64 	%fd80, %fd9, %fd100;
	mul.f64 	%fd81, %fd14, %fd99;
	sub.f64 	%fd82, %fd80, %fd81;
	ld.shared.v2.f64 	{%fd83, %fd98}, [%r87];
	add.f64 	%fd84, %fd83, %fd82;
	shl.b32 	%r90, %r141, 4;
	add.s32 	%r145, %r90, %r167;
	shl.b32 	%r91, %r141, 8;
	add.s32 	%r92, %r3, %r91;
	st.shared.f64 	[%r92], %fd84;
$L__BB2_28:
	shl.b32 	%r103, %r145, 4;
	mov.u32 	%r104, temp;
	add.s32 	%r105, %r104, %r103;
	mul.f64 	%fd90, %fd14, %fd100;
	fma.rn.f64 	%fd91, %fd9, %fd99, %fd90;
	add.f64 	%fd92, %fd98, %fd91;
	st.shared.f64 	[%r105+8], %fd92;
	bar.sync 	0;
	shl.b32 	%r23, %r139, 1;
	setp.lt.u32 	%p10, %r139, 8;
	mov.u32 	%r139, %r23;
	@%p10 bra 	$L__BB2_1;
	bra.uni 	$L__BB2_3;

}
.func  (.param .align 16 .b8 func_retval0[16]) __internal_trig_reduction_slowpathd(
	.param .b64 __internal_trig_reduction_slowpathd_param_0
)
{
	.local .align 8 .b8 	__local_depot3[40];
	.reg .b64 	%SP;
	.reg .b64 	%SPL;
	.reg .pred 	%p<10>;
	.reg .b32 	%r<47>;
	.reg .b64 	%rd<74>;
	.reg .b64 	%fd<5>;

	mov.u64 	%SPL, __local_depot3;
	ld.param.f64 	%fd4, [__internal_trig_reduction_slowpathd_param_0];
	add.u64 	%rd1, %SPL, 0;
	{
	.reg .b32 %temp; 
	mov.b64 	{%temp, %r1}, %fd4;
	}
	shr.u32 	%r2, %r1, 20;
	and.b32  	%r3, %r2, 2047;
	setp.eq.s32 	%p1, %r3, 2047;
	mov.b32 	%r46, 0;
	@%p1 bra 	$L__BB3_9;
	add.s32 	%r20, %r3, -1024;
	mov.b64 	%rd20, %fd4;
	shl.b64 	%rd2, %rd20, 11;
	shr.u32 	%r4, %r20, 6;
	sub.s32 	%r45, 15, %r4;
	sub.s32 	%r21, 19, %r4;
	setp.lt.u32 	%p2, %r20, 128;
	selp.b32 	%r6, 18, %r21, %p2;
	setp.ge.s32 	%p3, %r45, %r6;
	mov.b64 	%rd70, 0;
	@%p3 bra 	$L__BB3_4;
	add.s32 	%r23, %r6, %r4;
	neg.s32 	%r43, %r23;
	or.b64  	%rd3, %rd2, -9223372036854775808;
	mov.b64 	%rd70, 0;
	mov.b32 	%r42, 0;
	mov.u64 	%rd25, __cudart_i2opi_d;
	mov.u32 	%r44, %r45;
$L__BB3_3:
	.pragma "nounroll";
	mul.wide.s32 	%rd22, %r42, 8;
	add.s64 	%rd23, %rd1, %rd22;
	mul.wide.s32 	%rd24, %r44, 8;
	add.s64 	%rd26, %rd25, %rd24;
	ld.global.nc.u64 	%rd27, [%rd26];
	{
	.reg .u32 %r0, %r1, %r2, %r3, %alo, %ahi, %blo, %bhi, %clo, %chi;
	mov.b64 	{%alo,%ahi}, %rd27;
	mov.b64 	{%blo,%bhi}, %rd3;
	mov.b64 	{%clo,%chi}, %rd70;
	mad.lo.cc.u32 	%r0, %alo, %blo, %clo;
	madc.hi.cc.u32 	%r1, %alo, %blo, %chi;
	madc.hi.u32 	%r2, %alo, %bhi, 0;
	mad.lo.cc.u32 	%r1, %alo, %bhi, %r1;
	madc.hi.cc.u32 	%r2, %ahi, %blo, %r2;
	madc.hi.u32 	%r3, %ahi, %bhi, 0;
	mad.lo.cc.u32 	%r1, %ahi, %blo, %r1;
	madc.lo.cc.u32 	%r2, %ahi, %bhi, %r2;
	addc.u32 	%r3, %r3, 0;
	mov.b64 	%rd28, {%r0,%r1};
	mov.b64 	%rd70, {%r2,%r3};
	}
	st.local.u64 	[%rd23], %rd28;
	add.s32 	%r44, %r44, 1;
	add.s32 	%r43, %r43, 1;
	add.s32 	%r42, %r42, 1;
	setp.ne.s32 	%p4, %r43, -15;
	mov.u32 	%r45, %r6;
	@%p4 bra 	$L__BB3_3;
$L__BB3_4:
	cvt.s64.s32 	%rd29, %r45;
	cvt.u64.u32 	%rd30, %r4;
	add.s64 	%rd31, %rd30, %rd29;
	shl.b64 	%rd32, %rd31, 3;
	add.s64 	%rd33, %rd1, %rd32;
	st.local.u64 	[%rd33+-120], %rd70;
	and.b32  	%r15, %r2, 63;
	ld.local.u64 	%rd72, [%rd1+16];
	ld.local.u64 	%rd71, [%rd1+24];
	setp.eq.s32 	%p5, %r15, 0;
	@%p5 bra 	$L__BB3_6;
	shl.b64 	%rd34, %rd71, %r15;
	shr.u64 	%rd35, %rd72, 1;
	xor.b32  	%r24, %r15, 63;
	shr.u64 	%rd36, %rd35, %r24;
	or.b64  	%rd71, %rd34, %rd36;
	ld.local.u64 	%rd37, [%rd1+8];
	shl.b64 	%rd38, %rd72, %r15;
	shr.u64 	%rd39, %rd37, 1;
	shr.u64 	%rd40, %rd39, %r24;
	or.b64  	%rd72, %rd38, %rd40;
$L__BB3_6:
	and.b32  	%r25, %r1, -2147483648;
	shr.u64 	%rd41, %rd71, 62;
	cvt.u32.u64 	%r26, %rd41;
	mov.b64 	{%r27, %r28}, %rd71;
	mov.b64 	{%r29, %r30}, %rd72;
	shf.l.wrap.b32 	%r31, %r30, %r27, 2;
	shf.l.wrap.b32 	%r32, %r27, %r28, 2;
	mov.b64 	%rd42, {%r31, %r32};
	shl.b64 	%rd43, %rd72, 2;
	shr.u64 	%rd44, %rd42, 63;
	cvt.u32.u64 	%r33, %rd44;
	add.s32 	%r34, %r33, %r26;
	setp.eq.s32 	%p6, %r25, 0;
	neg.s32 	%r35, %r34;
	selp.b32 	%r46, %r34, %r35, %p6;
	setp.gt.s64 	%p7, %rd42, -1;
	mov.b64 	%rd45, 0;
	{
	.reg .u32 %r0, %r1, %r2, %r3, %a0, %a1, %a2, %a3, %b0, %b1, %b2, %b3;
	mov.b64 	{%a0,%a1}, %rd45;
	mov.b64 	{%a2,%a3}, %rd45;
	mov.b64 	{%b0,%b1}, %rd43;
	mov.b64 	{%b2,%b3}, %rd42;
	sub.cc.u32 	%r0, %a0, %b0;
	subc.cc.u32 	%r1, %a1, %b1;
	subc.cc.u32 	%r2, %a2, %b2;
	subc.u32 	%r3, %a3, %b3;
	mov.b64 	%rd46, {%r0,%r1};
	mov.b64 	%rd47, {%r2,%r3};
	}
	xor.b32  	%r36, %r25, -2147483648;
	selp.b64 	%rd73, %rd42, %rd47, %p7;
	selp.b64 	%rd14, %rd43, %rd46, %p7;
	selp.b32 	%r17, %r25, %r36, %p7;
	clz.b64 	%r37, %rd73;
	cvt.u64.u32 	%rd15, %r37;
	setp.eq.s32 	%p8, %r37, 0;
	@%p8 bra 	$L__BB3_8;
	cvt.u32.u64 	%r38, %rd15;
	and.b32  	%r39, %r38, 63;
	shl.b64 	%rd48, %rd73, %r39;
	shr.u64 	%rd49, %rd14, 1;
	not.b32 	%r40, %r38;
	and.b32  	%r41, %r40, 63;
	shr.u64 	%rd50, %rd49, %r41;
	or.b64  	%rd73, %rd48, %rd50;
$L__BB3_8:
	mov.b64 	%rd51, -3958705157555305931;
	{
	.reg .u32 %r0, %r1, %r2, %r3, %alo, %ahi, %blo, %bhi;
	mov.b64 	{%alo,%ahi}, %rd73;
	mov.b64 	{%blo,%bhi}, %rd51;
	mul.lo.u32 	%r0, %alo, %blo;
	mul.hi.u32 	%r1, %alo, %blo;
	mad.lo.cc.u32 	%r1, %alo, %bhi, %r1;
	madc.hi.u32 	%r2, %alo, %bhi, 0;
	mad.lo.cc.u32 	%r1, %ahi, %blo, %r1;
	madc.hi.cc.u32 	%r2, %ahi, %blo, %r2;
	madc.hi.u32 	%r3, %ahi, %bhi, 0;
	mad.lo.cc.u32 	%r2, %ahi, %bhi, %r2;
	addc.u32 	%r3, %r3, 0;
	mov.b64 	%rd52, {%r0,%r1};
	mov.b64 	%rd53, {%r2,%r3};
	}
	setp.gt.s64 	%p9, %rd53, 0;
	{
	.reg .u32 %r0, %r1, %r2, %r3, %a0, %a1, %a2, %a3, %b0, %b1, %b2, %b3;
	mov.b64 	{%a0,%a1}, %rd52;
	mov.b64 	{%a2,%a3}, %rd53;
	mov.b64 	{%b0,%b1}, %rd52;
	mov.b64 	{%b2,%b3}, %rd53;
	add.cc.u32 	%r0, %a0, %b0;
	addc.cc.u32 	%r1, %a1, %b1;
	addc.cc.u32 	%r2, %a2, %b2;
	addc.u32 	%r3, %a3, %b3;
	mov.b64 	%rd54, {%r0,%r1};
	mov.b64 	%rd55, {%r2,%r3};
	}
	selp.b64 	%rd56, %rd55, %rd53, %p9;
	selp.s64 	%rd57, -1, 0, %p9;
	sub.s64 	%rd58, %rd57, %rd15;
	cvt.u64.u32 	%rd59, %r17;
	shl.b64 	%rd60, %rd59, 32;
	add.s64 	%rd61, %rd56, 1;
	shr.u64 	%rd62, %rd61, 10;
	add.s64 	%rd63, %rd62, 1;
	shr.u64 	%rd64, %rd63, 1;
	shl.b64 	%rd65, %rd58, 52;
	add.s64 	%rd66, %rd65, %rd64;
	add.s64 	%rd67, %rd66, 4602678819172646912;
	or.b64  	%rd68, %rd67, %rd60;
	mov.b64 	%fd4, %rd68;
$L__BB3_9:
	st.param.f64 	[func_retval0], %fd4;
	st.param.b32 	[func_retval0+8], %r46;
	ret;

}


// ===== COMPILED SASS (sm_100) =====

	.target	sm_100

	.elftype	@"ET_EXEC"


//--------------------- .note.nv.tkinfo           --------------------------
	.section	.note.nv.tkinfo,"",@"SHT_NOTE"
	.sectionflags	@"SHF_NOTE_NV_TKINFO"
	.tkinfo
        /*0018*/ 	.word	0x00000002
        /*0030*/ 	.string	""
        /*0030*/ 	.string	"ptxas"
        /*0030*/ 	.string	"Cuda compilation tools, release 13.0, V13.0.88"
        /*0030*/ 	.string	"Build cuda_13.0.r13.0/compiler.36424714_0"
        /*0030*/ 	.string	"-arch sm_100 -m 64 "



//--------------------- .note.nv.cuinfo           --------------------------
	.section	.note.nv.cuinfo,"",@"SHT_NOTE"
	.sectionflags	@"SHF_NOTE_NV_CUINFO"
        /*0018*/ 	.short	0x0002
        /*001a*/ 	.short	0x0064
        /*001c*/ 	.short	0x0082
	.zero		2


//--------------------- .nv.info                  --------------------------
	.section	.nv.info,"",@"SHT_CUDA_INFO"
	.align	4


	//----- nvinfo : EIATTR_REGCOUNT
	.align		4
        /*0000*/ 	.byte	0x04, 0x2f
        /*0002*/ 	.short	(.L_33 - .L_32)
	.align		4
.L_32:
        /*0004*/ 	.word	index@(_Z6fft_16PN6thrust24THRUST_300001_SM_1000_NS7complexIdEEi)
        /*0008*/ 	.word	0x00000026


	//----- nvinfo : EIATTR_FRAME_SIZE
	.align		4
.L_33:
        /*000c*/ 	.byte	0x04, 0x11
        /*000e*/ 	.short	(.L_35 - .L_34)
	.align		4
.L_34:
        /*0010*/ 	.word	index@($_Z6fft_16PN6thrust24THRUST_300001_SM_1000_NS7complexIdEEi$__internal_trig_reduction_slowpathd)
        /*0014*/ 	.word	0x00000028


	//----- nvinfo : EIATTR_FRAME_SIZE
	.align		4
.L_35:
        /*0018*/ 	.byte	0x04, 0x11
        /*001a*/ 	.short	(.L_37 - .L_36)
	.align		4
.L_36:
        /*001c*/ 	.word	index@($__internal_2_$__cuda_sm20_div_rn_f64_full)
        /*0020*/ 	.word	0x00000028


	//----- nvinfo : EIATTR_FRAME_SIZE
	.align		4
.L_37:
        /*0024*/ 	.byte	0x04, 0x11
        /*0026*/ 	.short	(.L_39 - .L_38)
	.align		4
.L_38:
        /*0028*/ 	.word	index@(_Z6fft_16PN6thrust24THRUST_300001_SM_1000_NS7complexIdEEi)
        /*002c*/ 	.word	0x00000028


	//----- nvinfo : EIATTR_REGCOUNT
	.align		4
.L_39:
        /*0030*/ 	.byte	0x04, 0x2f
        /*0032*/ 	.short	(.L_41 - .L_40)
	.align		4
.L_40:
        /*0034*/ 	.word	index@(_Z5fft_8PN6thrust24THRUST_300001_SM_1000_NS7complexIdEEi)
        /*0038*/ 	.word	0x00000026


	//----- nvinfo : EIATTR_FRAME_SIZE
	.align		4
.L_41:
        /*003c*/ 	.byte	0x04, 0x11
        /*003e*/ 	.short	(.L_43 - .L_42)
	.align		4
.L_42:
        /*0040*/ 	.word	index@($_Z5fft_8PN6thrust24THRUST_300001_SM_1000_NS7complexIdEEi$__internal_trig_reduction_slowpathd)
        /*0044*/ 	.word	0x00000028


	//----- nvinfo : EIATTR_FRAME_SIZE
	.align		4
.L_43:
        /*0048*/ 	.byte	0x04, 0x11
        /*004a*/ 	.short	(.L_45 - .L_44)
	.align		4
.L_44:
        /*004c*/ 	.word	index@($__internal_1_$__cuda_sm20_div_rn_f64_full)
        /*0050*/ 	.word	0x00000028


	//----- nvinfo : EIATTR_FRAME_SIZE
	.align		4
.L_45:
        /*0054*/ 	.byte	0x04, 0x11
        /*0056*/ 	.short	(.L_47 - .L_46)
	.align		4
.L_46:
        /*0058*/ 	.word	index@(_Z5fft_8PN6thrust24THRUST_300001_SM_1000_NS7complexIdEEi)
        /*005c*/ 	.word	0x00000028


	//----- nvinfo : EIATTR_REGCOUNT
	.align		4
.L_47:
        /*0060*/ 	.byte	0x04, 0x2f
        /*0062*/ 	.short	(.L_49 - .L_48)
	.align		4
.L_48:
        /*0064*/ 	.word	index@(_Z8fft_lastPN6thrust24THRUST_300001_SM_1000_NS7complexIdEES3_ii)
        /*0068*/ 	.word	0x00000022


	//----- nvinfo : EIATTR_FRAME_SIZE
	.align		4
.L_49:
        /*006c*/ 	.byte	0x04, 0x11
        /*006e*/ 	.short	(.L_51 - .L_50)
	.align		4
.L_50:
        /*0070*/ 	.word	index@($_Z8fft_lastPN6thrust24THRUST_300001_SM_1000_NS7complexIdEES3_ii$__internal_trig_reduction_slowpathd)
        /*0074*/ 	.word	0x00000028


	//----- nvinfo : EIATTR_FRAME_SIZE
	.align		4
.L_51:
        /*0078*/ 	.byte	0x04, 0x11
        /*007a*/ 	.short	(.L_53 - .L_52)
	.align		4
.L_52:
        /*007c*/ 	.word	index@($__internal_0_$__cuda_sm20_div_rn_f64_full)
        /*0080*/ 	.word	0x00000028


	//----- nvinfo : EIATTR_FRAME_SIZE
	.align		4
.L_53:
        /*0084*/ 	.byte	0x04, 0x11
        /*0086*/ 	.short	(.L_55 - .L_54)
	.align		4
.L_54:
        /*0088*/ 	.word	index@(_Z8fft_lastPN6thrust24THRUST_300001_SM_1000_NS7complexIdEES3_ii)
        /*008c*/ 	.word	0x00000028


	//----- nvinfo : EIATTR_MIN_STACK_SIZE
	.align		4
.L_55:
        /*0090*/ 	.byte	0x04, 0x12
        /*0092*/ 	.short	(.L_57 - .L_56)
	.align		4
.L_56:
        /*0094*/ 	.word	index@(_Z8fft_lastPN6thrust24THRUST_300001_SM_1000_NS7complexIdEES3_ii)
        /*0098*/ 	.word	0x00000028


	//----- nvinfo : EIATTR_MIN_STACK_SIZE
	.align		4
.L_57:
        /*009c*/ 	.byte	0x04, 0x12
        /*009e*/ 	.short	(.L_59 - .L_58)
	.align		4
.L_58:
        /*00a0*/ 	.word	index@(_Z5fft_8PN6thrust24THRUST_300001_SM_1000_NS7complexIdEEi)
        /*00a4*/ 	.word	0x00000028


	//----- nvinfo : EIATTR_MIN_STACK_SIZE
	.align		4
.L_59:
        /*00a8*/ 	.byte	0x04, 0x12
        /*00aa*/ 	.short	(.L_61 - .L_60)
	.align		4
.L_60:
        /*00ac*/ 	.word	index@(_Z6fft_16PN6thrust24THRUST_300001_SM_1000_NS7complexIdEEi)
        /*00b0*/ 	.word	0x00000028
.L_61:


//--------------------- .nv.compat                --------------------------
	.section	.nv.compat,"",@"SHT_CUDA_COMPAT_INFO"
	.align	4
        /*0000*/ 	.byte	0x02, 0x09, 0x00, 0x00, 0x02, 0x02, 0x01, 0x00, 0x02, 0x05, 0x05, 0x00, 0x03, 0x07, 0x01, 0x01
        /*0010*/ 	.byte	0x02, 0x03, 0x00, 0x00, 0x02, 0x06, 0x01, 0x00, 0x04, 0x0b, 0x08, 0x00, 0x01, 0x00, 0x00, 0x00
        /*0020*/ 	.byte	0x00, 0x00, 0x00, 0x00


//--------------------- .nv.info._Z8fft_lastPN6thrust24THRUST_300001_SM_1000_NS7complexIdEES3_ii --------------------------
	.section	.nv.info._Z8fft_lastPN6thrust24THRUST_300001_SM_1000_NS7complexIdEES3_ii,"",@"SHT_CUDA_INFO"
	.sectionflags	@""
	.align	4


	//----- nvinfo : EIATTR_CUDA_API_VERSION
	.align		4
        /*0000*/ 	.byte	0x04, 0x37
        /*0002*/ 	.short	(.L_63 - .L_62)
.L_62:
        /*0004*/ 	.word	0x00000082


	//----- nvinfo : EIATTR_KPARAM_INFO
	.align		4
.L_63:
        /*0008*/ 	.byte	0x04, 0x17
        /*000a*/ 	.short	(.L_65 - .L_64)
.L_64:
        /*000c*/ 	.word	0x00000000
        /*0010*/ 	.short	0x0003
        /*0012*/ 	.short	0x0014
        /*0014*/ 	.byte	0x00, 0xf0, 0x11, 0x00


	//----- nvinfo : EIATTR_KPARAM_INFO
	.align		4
.L_65:
        /*0018*/ 	.byte	0x04, 0x17
        /*001a*/ 	.short	(.L_67 - .L_66)
.L_66:
        /*001c*/ 	.word	0x00000000
        /*0020*/ 	.short	0x0002
        /*0022*/ 	.short	0x0010
        /*0024*/ 	.byte	0x00, 0xf0, 0x11, 0x00


	//----- nvinfo : EIATTR_KPARAM_INFO
	.align		4
.L_67:
        /*0028*/ 	.byte	0x04, 0x17
        /*002a*/ 	.short	(.L_69 - .L_68)
.L_68:
        /*002c*/ 	.word	0x00000000
        /*0030*/ 	.short	0x0001
        /*0032*/ 	.short	0x0008
        /*0034*/ 	.byte	0x00, 0xf5, 0x21, 0x00


	//----- nvinfo : EIATTR_KPARAM_INFO
	.align		4
.L_69:
        /*0038*/ 	.byte	0x04, 0x17
        /*003a*/ 	.short	(.L_71 - .L_70)
.L_70:
        /*003c*/ 	.word	0x00000000
        /*0040*/ 	.short	0x0000
        /*0042*/ 	.short	0x0000
        /*0044*/ 	.byte	0x00, 0xf5, 0x21, 0x00


	//----- nvinfo : EIATTR_SPARSE_MMA_MASK
	.align		4
.L_71:
        /*0048*/ 	.byte	0x03, 0x50
        /*004a*/ 	.short	0x0000


	//----- nvinfo : EIATTR_MAXREG_COUNT
	.align		4
        /*004c*/ 	.byte	0x03, 0x1b
        /*004e*/ 	.short	0x00ff


	//----- nvinfo : EIATTR_NUM_BARRIERS
	.align		4
        /*0050*/ 	.byte	0x02, 0x4c
        /*0052*/ 	.byte	0x01
	.zero		1


	//----- nvinfo : EIATTR_MERCURY_ISA_VERSION
	.align		4
        /*0054*/ 	.byte	0x03, 0x5f
        /*0056*/ 	.short	0x0101


	//----- nvinfo : EIATTR_VRC_CTA_INIT_COUNT
	.align		4
        /*0058*/ 	.byte	0x02, 0x4a
	.zero		1
	.zero		1


	//----- nvinfo : EIATTR_EXIT_INSTR_OFFSETS
	.align		4
        /*005c*/ 	.byte	0x04, 0x1c
        /*005e*/ 	.short	(.L_73 - .L_72)


	//   ....[0]....
.L_72:
        /*0060*/ 	.word	0x00001a30


	//----- nvinfo : EIATTR_CRS_STACK_SIZE
	.align		4
.L_73:
        /*0064*/ 	.byte	0x04, 0x1e
        /*0066*/ 	.short	(.L_75 - .L_74)
.L_74:
        /*0068*/ 	.word	0x00000000


	//----- nvinfo : EIATTR_CBANK_PARAM_SIZE
	.align		4
.L_75:
        /*006c*/ 	.byte	0x03, 0x19
        /*006e*/ 	.short	0x0018


	//----- nvinfo : EIATTR_PARAM_CBANK
	.align		4
        /*0070*/ 	.byte	0x04, 0x0a
        /*0072*/ 	.short	(.L_77 - .L_76)
	.align		4
.L_76:
        /*0074*/ 	.word	index@(.nv.constant0._Z8fft_lastPN6thrust24THRUST_300001_SM_1000_NS7complexIdEES3_ii)
        /*0078*/ 	.short	0x0380
        /*007a*/ 	.short	0x0018


	//----- nvinfo : EIATTR_SW_WAR
	.align		4
.L_77:
        /*007c*/ 	.byte	0x04, 0x36
        /*007e*/ 	.short	(.L_79 - .L_78)
.L_78:
        /*0080*/ 	.word	0x00000008
.L_79:


//--------------------- .nv.info._Z5fft_8PN6thrust24THRUST_300001_SM_1000_NS7complexIdEEi --------------------------
	.section	.nv.info._Z5fft_8PN6thrust24THRUST_300001_SM_1000_NS7complexIdEEi,"",@"SHT_CUDA_INFO"
	.sectionflags	@""
	.align	4


	//----- nvinfo : EIATTR_CUDA_API_VERSION
	.align		4
        /*0000*/ 	.byte	0x04, 0x37
        /*0002*/ 	.short	(.L_81 - .L_80)
.L_80:
        /*0004*/ 	.word	0x00000082


	//----- nvinfo : EIATTR_KPARAM_INFO
	.align		4
.L_81:
        /*0008*/ 	.byte	0x04, 0x17
        /*000a*/ 	.short	(.L_83 - .L_82)
.L_82:
        /*000c*/ 	.word	0x00000000
        /*0010*/ 	.short	0x0001
        /*0012*/ 	.short	0x0008
        /*0014*/ 	.byte	0x00, 0xf0, 0x11, 0x00


	//----- nvinfo : EIATTR_KPARAM_INFO
	.align		4
.L_83:
        /*0018*/ 	.byte	0x04, 0x17
        /*001a*/ 	.short	(.L_85 - .L_84)
.L_84:
        /*001c*/ 	.word	0x00000000
        /*0020*/ 	.short	0x0000
        /*0022*/ 	.short	0x0000
        /*0024*/ 	.byte	0x00, 0xf5, 0x21, 0x00


	//----- nvinfo : EIATTR_SPARSE_MMA_MASK
	.align		4
.L_85:
        /*0028*/ 	.byte	0x03, 0x50
        /*002a*/ 	.short	0x0000


	//----- nvinfo : EIATTR_MAXREG_COUNT
	.align		4
        /*002c*/ 	.byte	0x03, 0x1b
        /*002e*/ 	.short	0x00ff


	//----- nvinfo : EIATTR_NUM_BARRIERS
	.align		4
        /*0030*/ 	.byte	0x02, 0x4c
        /*0032*/ 	.byte	0x01
	.zero		1


	//----- nvinfo : EIATTR_MERCURY_ISA_VERSION
	.align		4
        /*0034*/ 	.byte	0x03, 0x5f
        /*0036*/ 	.short	0x0101


	//----- nvinfo : EIATTR_VRC_CTA_INIT_COUNT
	.align		4
        /*0038*/ 	.byte	0x02, 0x4a
	.zero		1
	.zero		1


	//----- nvinfo : EIATTR_EXIT_INSTR_OFFSETS
	.align		4
        /*003c*/ 	.byte	0x04, 0x1c
        /*003e*/ 	.short	(.L_87 - .L_86)


	//   ....[0]....
.L_86:
        /*0040*/ 	.word	0x00001800


	//----- nvinfo : EIATTR_CRS_STACK_SIZE
	.align		4
.L_87:
        /*0044*/ 	.byte	0x04, 0x1e
        /*0046*/ 	.short	(.L_89 - .L_88)
.L_88:
        /*0048*/ 	.word	0x00000000


	//----- nvinfo : EIATTR_CBANK_PARAM_SIZE
	.align		4
.L_89:
        /*004c*/ 	.byte	0x03, 0x19
        /*004e*/ 	.short	0x000c


	//----- nvinfo : EIATTR_PARAM_CBANK
	.align		4
        /*0050*/ 	.byte	0x04, 0x0a
        /*0052*/ 	.short	(.L_91 - .L_90)
	.align		4
.L_90:
        /*0054*/ 	.word	index@(.nv.constant0._Z5fft_8PN6thrust24THRUST_300001_SM_1000_NS7complexIdEEi)
        /*0058*/ 	.short	0x0380
        /*005a*/ 	.short	0x000c


	//----- nvinfo : EIATTR_SW_WAR
	.align		4
.L_91:
        /*005c*/ 	.byte	0x04, 0x36
        /*005e*/ 	.short	(.L_93 - .L_92)
.L_92:
        /*0060*/ 	.word	0x00000008
.L_93:


//--------------------- .nv.info._Z6fft_16PN6thrust24THRUST_300001_SM_1000_NS7complexIdEEi --------------------------
	.section	.nv.info._Z6fft_16PN6thrust24THRUST_300001_SM_1000_NS7complexIdEEi,"",@"SHT_CUDA_INFO"
	.sectionflags	@""
	.align	4


	//----- nvinfo : EIATTR_CUDA_API_VERSION
	.align		4
        /*0000*/ 	.byte	0x04, 0x37
        /*0002*/ 	.short	(.L_95 - .L_94)
.L_94:
        /*0004*/ 	.word	0x00000082


	//----- nvinfo : EIATTR_KPARAM_INFO
	.align		4
.L_95:
        /*0008*/ 	.byte	0x04, 0x17
        /*000a*/ 	.short	(.L_97 - .L_96)
.L_96:
        /*000c*/ 	.word	0x00000000
        /*0010*/ 	.short	0x0001
        /*0012*/ 	.short	0x0008
        /*0014*/ 	.byte	0x00, 0xf0, 0x11, 0x00


	//----- nvinfo : EIATTR_KPARAM_INFO
	.align		4
.L_97:
        /*0018*/ 	.byte	0x04, 0x17
        /*001a*/ 	.short	(.L_99 - .L_98)
.L_98:
        /*001c*/ 	.word	0x00000000
        /*0020*/ 	.short	0x0000
        /*0022*/ 	.short	0x0000
        /*0024*/ 	.byte	0x00, 0xf5, 0x21, 0x00


	//----- nvinfo : EIATTR_SPARSE_MMA_MASK
	.align		4
.L_99:
        /*0028*/ 	.byte	0x03, 0x50
        /*002a*/ 	.short	0x0000


	//----- nvinfo : EIATTR_MAXREG_COUNT
	.align		4
        /*002c*/ 	.byte	0x03, 0x1b
        /*002e*/ 	.short	0x00ff


	//----- nvinfo : EIATTR_NUM_BARRIERS
	.align		4
        /*0030*/ 	.byte	0x02, 0x4c
        /*0032*/ 	.byte	0x01
	.zero		1


	//----- nvinfo : EIATTR_MERCURY_ISA_VERSION
	.align		4
        /*0034*/ 	.byte	0x03, 0x5f
        /*0036*/ 	.short	0x0101


	//----- nvinfo : EIATTR_VRC_CTA_INIT_COUNT
	.align		4
        /*0038*/ 	.byte	0x02, 0x4a
	.zero		1
	.zero		1


	//----- nvinfo : EIATTR_EXIT_INSTR_OFFSETS
	.align		4
        /*003c*/ 	.byte	0x04, 0x1c
        /*003e*/ 	.short	(.L_101 - .L_100)


	//   ....[0]....
.L_100:
        /*0040*/ 	.word	0x00001800


	//----- nvinfo : EIATTR_CRS_STACK_SIZE
	.align		4
.L_101:
        /*0044*/ 	.byte	0x04, 0x1e
        /*0046*/ 	.short	(.L_103 - .L_102)
.L_102:
        /*0048*/ 	.word	0x00000000


	//----- nvinfo : EIATTR_CBANK_PARAM_SIZE
	.align		4
.L_103:
        /*004c*/ 	.byte	0x03, 0x19
        /*004e*/ 	.short	0x000c


	//----- nvinfo : EIATTR_PARAM_CBANK
	.align		4
        /*0050*/ 	.byte	0x04, 0x0a
        /*0052*/ 	.short	(.L_105 - .L_104)
	.align		4
.L_104:
        /*0054*/ 	.word	index@(.nv.constant0._Z6fft_16PN6thrust24THRUST_300001_SM_1000_NS7complexIdEEi)
        /*0058*/ 	.short	0x0380
        /*005a*/ 	.short	0x000c


	//----- nvinfo : EIATTR_SW_WAR
	.align		4
.L_105:
        /*005c*/ 	.byte	0x04, 0x36
        /*005e*/ 	.short	(.L_107 - .L_106)
.L_106:
        /*0060*/ 	.word	0x00000008
.L_107:


//--------------------- .nv.callgraph             --------------------------
	.section	.nv.callgraph,"",@"SHT_CUDA_CALLGRAPH"
	.align	4
	.sectionentsize	8
	.align		4
        /*0000*/ 	.word	0x00000000
	.align		4
        /*0004*/ 	.word	0xffffffff
	.align		4
        /*0008*/ 	.word	0x00000000
	.align		4
        /*000c*/ 	.word	0xfffffffe
	.align		4
        /*0010*/ 	.word	0x00000000
	.align		4
        /*0014*/ 	.word	0xfffffffd
	.align		4
        /*0018*/ 	.word	0x00000000
	.align		4
        /*001c*/ 	.word	0xfffffffc


//--------------------- .nv.constant3             --------------------------
	.section	.nv.constant3,"a",@progbits
	.align	4
.nv.constant3:
	.type		block_1,@object
	.size		block_1,(block_2 - block_1)
block_1:
        /*0000*/ 	.byte	0x10, 0x00, 0x00, 0x00
	.type		block_2,@object
	.size		block_2,(.L_1 - block_2)
block_2:
        /*0004*/ 	.byte	0x08, 0x00, 0x00, 0x00
.L_1:


//--------------------- .nv.constant4             --------------------------
	.section	.nv.constant4,"a",@progbits
	.align	8
	.align		8
.nv.constant4:
        /*0000*/ 	.dword	_ZN34_INTERNAL_cced2d05_4_k_cu_58ceb3994cuda3std3__45__cpo5beginE
	.align		8
        /*0008*/ 	.dword	_ZN34_INTERNAL_cced2d05_4_k_cu_58ceb3994cuda3std3__45__cpo3endE
	.align		8
        /*0010*/ 	.dword	_ZN34_INTERNAL_cced2d05_4_k_cu_58ceb3994cuda3std3__45__cpo6cbeginE
	.align		8
        /*0018*/ 	.dword	_ZN34_INTERNAL_cced2d05_4_k_cu_58ceb3994cuda3std3__45__cpo4cendE
	.align		8
        /*0020*/ 	.dword	_ZN34_INTERNAL_cced2d05_4_k_cu_58ceb3994cuda3std3__45__cpo6rbeginE
	.align		8
        /*0028*/ 	.dword	_ZN34_INTERNAL_cced2d05_4_k_cu_58ceb3994cuda3std3__45__cpo4rendE
	.align		8
        /*0030*/ 	.dword	_ZN34_INTERNAL_cced2d05_4_k_cu_58ceb3994cuda3std3__45__cpo7crbeginE
	.align		8
        /*0038*/ 	.dword	_ZN34_INTERNAL_cced2d05_4_k_cu_58ceb3994cuda3std3__45__cpo5crendE
	.align		8
        /*0040*/ 	.dword	_ZN34_INTERNAL_cced2d05_4_k_cu_58ceb3994cuda3std3__436_GLOBAL__N__cced2d05_4_k_cu_58ceb3996ignoreE
	.align		8
        /*0048*/ 	.dword	_ZN34_INTERNAL_cced2d05_4_k_cu_58ceb3994cuda3std3__419piecewise_constructE
	.align		8
        /*0050*/ 	.dword	_ZN34_INTERNAL_cced2d05_4_k_cu_58ceb3994cuda3std3__48in_placeE
	.align		8
        /*0058*/ 	.dword	_ZN34_INTERNAL_cced2d05_4_k_cu_58ceb3994cuda3std3__420unreachable_sentinelE
	.align		8
        /*0060*/ 	.dword	_ZN34_INTERNAL_cced2d05_4_k_cu_58ceb3994cuda3std6ranges3__45__cpo4swapE
	.align		8
        /*0068*/ 	.dword	_ZN34_INTERNAL_cced2d05_4_k_cu_58ceb3994cuda3std6ranges3__45__cpo9iter_moveE
	.align		8
        /*0070*/ 	.dword	_ZN34_INTERNAL_cced2d05_4_k_cu_58ceb3994cuda3std6ranges3__45__cpo5beginE
	.align		8
        /*0078*/ 	.dword	_ZN34_INTERNAL_cced2d05_4_k_cu_58ceb3994cuda3std6ranges3__45__cpo3endE
	.align		8
        /*0080*/ 	.dword	_ZN34_INTERNAL_cced2d05_4_k_cu_58ceb3994cuda3std6ranges3__45__cpo6cbeginE
	.align		8
        /*0088*/ 	.dword	_ZN34_INTERNAL_cced2d05_4_k_cu_58ceb3994cuda3std6ranges3__45__cpo4cendE
	.align		8
        /*0090*/ 	.dword	_ZN34_INTERNAL_cced2d05_4_k_cu_58ceb3994cuda3std6ranges3__45__cpo7advanceE
	.align		8
        /*0098*/ 	.dword	_ZN34_INTERNAL_cced2d05_4_k_cu_58ceb3994cuda3std6ranges3__45__cpo9iter_swapE
	.align		8
        /*00a0*/ 	.dword	_ZN34_INTERNAL_cced2d05_4_k_cu_58ceb3994cuda3std6ranges3__45__cpo4nextE
	.align		8
        /*00a8*/ 	.dword	_ZN34_INTERNAL_cced2d05_4_k_cu_58ceb3994cuda3std6ranges3__45__cpo4prevE
	.align		8
        /*00b0*/ 	.dword	_ZN34_INTERNAL_cced2d05_4_k_cu_58ceb3994cuda3std6ranges3__45__cpo4dataE
	.align		8
        /*00b8*/ 	.dword	_ZN34_INTERNAL_cced2d05_4_k_cu_58ceb3994cuda3std6ranges3__45__cpo5cdataE
	.align		8
        /*00c0*/ 	.dword	_ZN34_INTERNAL_cced2d05_4_k_cu_58ceb3994cuda3std6ranges3__45__cpo4sizeE
	.align		8
        /*00c8*/ 	.dword	_ZN34_INTERNAL_cced2d05_4_k_cu_58ceb3994cuda3std6ranges3__45__cpo5ssizeE
	.align		8
        /*00d0*/ 	.dword	_ZN34_INTERNAL_cced2d05_4_k_cu_58ceb3994cuda3std6ranges3__45__cpo8distanceE
	.align		8
        /*00d8*/ 	.dword	_ZN34_INTERNAL_cced2d05_4_k_cu_58ceb3996thrust24THRUST_300001_SM_1000_NS6system6detail10sequential3seqE
	.align		8
        /*00e0*/ 	.dword	__cudart_i2opi_d
	.align		8
        /*00e8*/ 	.dword	__cudart_sin_cos_coeffs


//--------------------- .text._Z8fft_lastPN6thrust24THRUST_300001_SM_1000_NS7complexIdEES3_ii --------------------------
	.section	.text._Z8fft_lastPN6thrust24THRUST_300001_SM_1000_NS7complexIdEES3_ii,"ax",@progbits
	.align	128
        .global         _Z8fft_lastPN6thrust24THRUST_300001_SM_1000_NS7complexIdEES3_ii
        .type           _Z8fft_lastPN6thrust24THRUST_300001_SM_1000_NS7complexIdEES3_ii,@function
        .size           _Z8fft_lastPN6thrust24THRUST_300001_SM_1000_NS7complexIdEES3_ii,(.L_x_106 - _Z8fft_lastPN6thrust24THRUST_300001_SM_1000_NS7complexIdEES3_ii)
        .other          _Z8fft_lastPN6thrust24THRUST_300001_SM_1000_NS7complexIdEES3_ii,@"STO_CUDA_ENTRY STV_DEFAULT"
_Z8fft_lastPN6thrust24THRUST_300001_SM_1000_NS7complexIdEES3_ii:
.text._Z8fft_lastPN6thrust24THRUST_300001_SM_1000_NS7complexIdEES3_ii:
[----:B------:R-:W0:Y:S01]  /*0000*/  LDC R1, c[0x0][0x37c] ;  /* 0x0000df00ff017b82 */ /* 0x000e220000000800 */
[----:B------:R-:W1:Y:S07]  /*0010*/  S2R R16, SR_CTAID.X ;  /* 0x0000000000107919 */ /* 0x000e6e0000002500 */
[----:B------:R-:W2:Y:S01]  /*0020*/  LDC.64 R4, c[0x0][0x380] ;  /* 0x0000e000ff047b82 */ /* 0x000ea20000000a00 */
[----:B------:R-:W3:Y:S01]  /*0030*/  LDCU.64 UR8, c[0x0][0x358] ;  /* 0x00006b00ff0877ac */ /* 0x000ee20008000a00 */
[----:B0-----:R-:W-:Y:S01]  /*0040*/  VIADD R1, R1, 0xffffffd8 ;  /* 0xffffffd801017836 */ /* 0x001fe20000000000 */
[----:B------:R-:W1:Y:S05]  /*0050*/  S2R R9, SR_TID.X ;  /* 0x0000000000097919 */ /* 0x000e6a0000002100 */
[----:B------:R-:W0:Y:S01]  /*0060*/  S2UR UR5, SR_CgaCtaId ;  /* 0x00000000000579c3 */ /* 0x000e220000008800 */
[----:B------:R-:W-:Y:S01]  /*0070*/  UMOV UR4, 0x400 ;  /* 0x0000040000047882 */ /* 0x000fe20000000000 */
[----:B------:R-:W4:Y:S01]  /*0080*/  LDCU.64 UR10, c[0x4][0xe8] ;  /* 0x01001d00ff0a77ac */ /* 0x000f220008000a00 */
[----:B-1----:R-:W-:-:S04]  /*0090*/  IMAD R3, R16, 0x10, R9 ;  /* 0x0000001010037824 */ /* 0x002fc800078e0209 */
[----:B--2---:R-:W-:-:S06]  /*00a0*/  IMAD.WIDE.U32 R4, R3, 0x10, R4 ;  /* 0x0000001003047825 */ /* 0x004fcc00078e0004 */
[----:B---3--:R-:W2:Y:S01]  /*00b0*/  LDG.E.128 R4, desc[UR8][R4.64] ;  /* 0x0000000804047981 */ /* 0x008ea2000c1e1d00 */
[----:B0-----:R-:W-:Y:S01]  /*00c0*/  ULEA UR4, UR5, UR4, 0x18 ;  /* 0x0000000405047291 */ /* 0x001fe2000f8ec0ff */
[C---:B------:R-:W-:Y:S01]  /*00d0*/  IMAD.SHL.U32 R2, R9.reuse, 0x8, RZ ;  /* 0x0000000809027824 */ /* 0x040fe200078e00ff */
[----:B------:R-:W0:Y:S01]  /*00e0*/  I2F.F64.U32 R20, R9 ;  /* 0x0000000900147312 */ /* 0x000e220000201800 */
[C---:B------:R-:W-:Y:S01]  /*00f0*/  IMAD.SHL.U32 R0, R9.reuse, 0x2, RZ ;  /* 0x0000000209007824 */ /* 0x040fe200078e00ff */
[----:B------:R-:W-:Y:S02]  /*0100*/  UMOV UR5, 0x400921fb ;  /* 0x400921fb00057882 */ /* 0x000fe40000000000 */
[C---:B------:R-:W-:Y:S02]  /*0110*/  LEA R17, R9.reuse, UR4, 0x4 ;  /* 0x0000000409117c11 */ /* 0x040fe4000f8e20ff */
[----:B------:R-:W-:Y:S02]  /*0120*/  LOP3.LUT R3, R2, 0x8, RZ, 0xc0, !PT ;  /* 0x0000000802037812 */ /* 0x000fe400078ec0ff */
[----:B------:R-:W-:-:S02]  /*0130*/  LOP3.LUT R2, R9, 0xffff, RZ, 0xc0, !PT ;  /* 0x0000ffff09027812 */ /* 0x000fc400078ec0ff */
[----:B------:R-:W-:Y:S02]  /*0140*/  LOP3.LUT R0, R3, 0x4, R0, 0xf8, !PT ;  /* 0x0000000403007812 */ /* 0x000fe400078ef800 */
[----:B------:R-:W-:Y:S01]  /*0150*/  SHF.R.U32.HI R3, RZ, 0x1, R2 ;  /* 0x00000001ff037819 */ /* 0x000fe20000011602 */
[----:B------:R-:W-:-:S03]  /*0160*/  IMAD.MOV.U32 R2, RZ, RZ, RZ ;  /* 0x000000ffff027224 */ /* 0x000fc600078e00ff */
[----:B------:R-:W-:Y:S02]  /*0170*/  LOP3.LUT R3, R0, 0x2, R3, 0xf8, !PT ;  /* 0x0000000200037812 */ /* 0x000fe400078ef803 */
[----:B------:R-:W-:-:S04]  /*0180*/  LOP3.LUT R0, R9, 0x8, RZ, 0xc0, !PT ;  /* 0x0000000809007812 */ /* 0x000fc800078ec0ff */
[----:B------:R-:W-:Y:S01]  /*0190*/  LEA.HI R0, R0, R3, RZ, 0x1d ;  /* 0x0000000300007211 */ /* 0x000fe200078fe8ff */
[----:B------:R-:W-:-:S03]  /*01a0*/  IMAD.MOV.U32 R3, RZ, RZ, 0x1 ;  /* 0x00000001ff037424 */ /* 0x000fc600078e00ff */
[----:B------:R-:W-:Y:S01]  /*01b0*/  LEA R12, R0, UR4, 0x4 ;  /* 0x00000004000c7c11 */ /* 0x000fe2000f8e20ff */
[----:B------:R-:W-:Y:S01]  /*01c0*/  UMOV UR4, 0x54442d18 ;  /* 0x54442d1800047882 */ /* 0x000fe20000000000 */
[----:B------:R-:W-:Y:S01]  /*01d0*/  IMAD.MOV.U32 R0, RZ, RZ, R9 ;  /* 0x000000ffff007224 */ /* 0x000fe200078e0009 */
[----:B0-----:R-:W-:Y:S01]  /*01e0*/  DMUL R20, R20, -UR4 ;  /* 0x8000000414147c28 */ /* 0x001fe20008000000 */
[----:B------:R-:W-:Y:S01]  /*01f0*/  UMOV UR4, 0x1 ;  /* 0x0000000100047882 */ /* 0x000fe20000000000 */
[----:B--2---:R-:W-:Y:S01]  /*0200*/  STS.128 [R17], R4 ;  /* 0x0000000411007388 */ /* 0x004fe20000000c00 */
[----:B------:R-:W-:Y:S06]  /*0210*/  BAR.SYNC.DEFER_BLOCKING 0x0 ;  /* 0x0000000000007b1d */ /* 0x000fec0000010000 */
[----:B------:R-:W0:Y:S04]  /*0220*/  LDS.128 R12, [R12] ;  /* 0x000000000c0c7984 */ /* 0x000e280000000c00 */
[----:B0-----:R0:W-:Y:S01]  /*0230*/  STS.128 [R17+0x100], R12 ;  /* 0x0001000c11007388 */ /* 0x0011e20000000c00 */
[----:B----4-:R-:W-:Y:S06]  /*0240*/  BAR.SYNC.DEFER_BLOCKING 0x0 ;  /* 0x0000000000007b1d */ /* 0x010fec0000010000 */
.L_x_11:
[----:B-1----:R-:W1:Y:S01]  /*0250*/  I2F.F64.U32 R6, UR4 ;  /* 0x0000000400067d12 */ /* 0x002e620008201800 */
[----:B--2---:R-:W-:Y:S01]  /*0260*/  IMAD.MOV.U32 R4, RZ, RZ, 0x1 ;  /* 0x00000001ff047424 */ /* 0x004fe200078e00ff */
[----:B------:R-:W-:Y:S01]  /*0270*/  FSETP.GEU.AND P1, PT, |R21|, 6.5827683646048100446e-37, PT ;  /* 0x036000001500780b */ /* 0x000fe20003f2e200 */
[----:B------:R-:W-:Y:S01]  /*0280*/  BSSY.RECONVERGENT B0, `(.L_x_0) ;  /* 0x0000012000007945 */ /* 0x000fe20003800200 */
[----:B------:R-:W-:Y:S02]  /*0290*/  LOP3.LUT R3, R3, 0x1, RZ, 0x3c, !PT ;  /* 0x0000000103037812 */ /* 0x000fe400078e3cff */
[----:B------:R-:W-:Y:S02]  /*02a0*/  LOP3.LUT R2, R2, 0x1, RZ, 0x3c, !PT ;  /* 0x0000000102027812 */ /* 0x000fe400078e3cff */
[----:B------:R-:W-:Y:S01]  /*02b0*/  LOP3.LUT R19, R0, UR4, RZ, 0x3c, !PT ;  /* 0x0000000400137c12 */ /* 0x000fe2000f8e3cff */
[----:B-1----:R-:W1:Y:S02]  /*02c0*/  MUFU.RCP64H R5, R7 ;  /* 0x0000000700057308 */ /* 0x002e640000001800 */
[----:B01----:R-:W-:-:S08]  /*02d0*/  DFMA R8, -R6, R4, 1 ;  /* 0x3ff000000608742b */ /* 0x003fd00000000104 */
[----:B------:R-:W-:-:S08]  /*02e0*/  DFMA R8, R8, R8, R8 ;  /* 0x000000080808722b */ /* 0x000fd00000000008 */
[----:B------:R-:W-:-:S08]  /*02f0*/  DFMA R8, R4, R8, R4 ;  /* 0x000000080408722b */ /* 0x000fd00000000004 */
[----:B------:R-:W-:-:S08]  /*0300*/  DFMA R4, -R6, R8, 1 ;  /* 0x3ff000000604742b */ /* 0x000fd00000000108 */
[----:B------:R-:W-:-:S08]  /*0310*/  DFMA R4, R8, R4, R8 ;  /* 0x000000040804722b */ /* 0x000fd00000000008 */
[----:B------:R-:W-:-:S08]  /*0320*/  DMUL R24, R20, R4 ;  /* 0x0000000414187228 */ /* 0x000fd00000000000 */
[----:B------:R-:W-:-:S08]  /*0330*/  DFMA R8, -R6, R24, R20 ;  /* 0x000000180608722b */ /* 0x000fd00000000114 */
[----:B------:R-:W-:-:S10]  /*0340*/  DFMA R24, R4, R8, R24 ;  /* 0x000000080418722b */ /* 0x000fd40000000018 */
[----:B------:R-:W-:-:S05]  /*0350*/  FFMA R4, RZ, R7, R25 ;  /* 0x00000007ff047223 */ /* 0x000fca0000000019 */
[----:B------:R-:W-:-:S13]  /*0360*/  FSETP.GT.AND P0, PT, |R4|, 1.469367938527859385e-39, PT ;  /* 0x001000000400780b */ /* 0x000fda0003f04200 */
[----:B------:R-:W-:Y:S05]  /*0370*/  @P0 BRA P1, `(.L_x_1) ;  /* 0x0000000000080947 */ /* 0x000fea0000800000 */
[----:B------:R-:W-:-:S07]  /*0380*/  MOV R4, 0x3a0 ;  /* 0x000003a000047802 */ /* 0x000fce0000000f00 */
[----:B0-----:R-:W-:Y:S05]  /*0390*/  CALL.REL.NOINC `($__internal_0_$__cuda_sm20_div_rn_f64_full) ;  /* 0x0000001400a87944 */ /* 0x001fea0003c00000 */
.L_x_1:
[----:B------:R-:W-:Y:S05]  /*03a0*/  BSYNC.RECONVERGENT B0 ;  /* 0x0000000000007941 */ /* 0x000fea0003800200 */
.L_x_0:
[----:B------:R-:W-:Y:S01]  /*03b0*/  DSETP.NEU.AND P0, PT, |R24|, +INF , PT ;  /* 0x7ff000001800742a */ /* 0x000fe20003f0d200 */
[----:B------:R-:W-:-:S13]  /*03c0*/  BSSY.RECONVERGENT B0, `(.L_x_2) ;  /* 0x000001e000007945 */ /* 0x000fda0003800200 */
[----:B------:R-:W-:Y:S01]  /*03d0*/  @!P0 DMUL R28, RZ, R24 ;  /* 0x00000018ff1c8228 */ /* 0x000fe20000000000 */
[----:B------:R-:W-:Y:S01]  /*03e0*/  @!P0 IMAD.MOV.U32 R18, RZ, RZ, 0x1 ;  /* 0x00000001ff128424 */ /* 0x000fe200078e00ff */
[----:B------:R-:W-:Y:S09]  /*03f0*/  @!P0 BRA `(.L_x_3) ;  /* 0x0000000000688947 */ /* 0x000ff20003800000 */
[----:B------:R-:W-:Y:S01]  /*0400*/  UMOV UR6, 0x6dc9c883 ;  /* 0x6dc9c88300067882 */ /* 0x000fe20000000000 */
[----:B------:R-:W-:Y:S01]  /*0410*/  UMOV UR7, 0x3fe45f30 ;  /* 0x3fe45f3000077882 */ /* 0x000fe20000000000 */
[C---:B------:R-:W-:Y:S01]  /*0420*/  DSETP.GE.AND P0, PT, |R24|.reuse, 2.14748364800000000000e+09, PT ;  /* 0x41e000001800742a */ /* 0x040fe20003f06200 */
[----:B------:R-:W-:Y:S01]  /*0430*/  BSSY.RECONVERGENT B1, `(.L_x_4) ;  /* 0x0000015000017945 */ /* 0x000fe20003800200 */
[----:B------:R-:W-:Y:S01]  /*0440*/  DMUL R4, R24, UR6 ;  /* 0x0000000618047c28 */ /* 0x000fe20008000000 */
[----:B------:R-:W-:Y:S01]  /*0450*/  UMOV UR6, 0x54442d18 ;  /* 0x54442d1800067882 */ /* 0x000fe20000000000 */
[----:B------:R-:W-:-:S08]  /*0460*/  UMOV UR7, 0x3ff921fb ;  /* 0x3ff921fb00077882 */ /* 0x000fd00000000000 */
[----:B------:R-:W1:Y:S08]  /*0470*/  F2I.F64 R4, R4 ;  /* 0x0000000400047311 */ /* 0x000e700000301100 */
[----:B-1----:R-:W1:Y:S02]  /*0480*/  I2F.F64 R28, R4 ;  /* 0x00000004001c7312 */ /* 0x002e640000201c00 */
[----:B-1----:R-:W-:Y:S01]  /*0490*/  DFMA R6, R28, -UR6, R24 ;  /* 0x800000061c067c2b */ /* 0x002fe20008000018 */
[----:B------:R-:W-:Y:S01]  /*04a0*/  UMOV UR6, 0x33145c00 ;  /* 0x33145c0000067882 */ /* 0x000fe20000000000 */
[----:B------:R-:W-:-:S06]  /*04b0*/  UMOV UR7, 0x3c91a626 ;  /* 0x3c91a62600077882 */ /* 0x000fcc0000000000 */
[----:B------:R-:W-:Y:S01]  /*04c0*/  DFMA R6, R28, -UR6, R6 ;  /* 0x800000061c067c2b */ /* 0x000fe20008000006 */
[----:B------:R-:W-:Y:S01]  /*04d0*/  UMOV UR6, 0x252049c0 ;  /* 0x252049c000067882 */ /* 0x000fe20000000000 */
[----:B------:R-:W-:-:S06]  /*04e0*/  UMOV UR7, 0x397b839a ;  /* 0x397b839a00077882 */ /* 0x000fcc0000000000 */
[----:B------:R-:W-:Y:S01]  /*04f0*/  DFMA R28, R28, -UR6, R6 ;  /* 0x800000061c1c7c2b */ /* 0x000fe20008000006 */
[----:B------:R-:W-:Y:S10]  /*0500*/  @!P0 BRA `(.L_x_5) ;  /* 0x00000000001c8947 */ /* 0x000ff40003800000 */
[----:B------:R-:W-:Y:S01]  /*0510*/  IMAD.MOV.U32 R26, RZ, RZ, R24 ;  /* 0x000000ffff1a7224 */ /* 0x000fe200078e0018 */
[----:B------:R-:W-:Y:S01]  /*0520*/  MOV R4, 0x550 ;  /* 0x0000055000047802 */ /* 0x000fe20000000f00 */
[----:B------:R-:W-:-:S07]  /*0530*/  IMAD.MOV.U32 R5, RZ, RZ, R25 ;  /* 0x000000ffff057224 */ /* 0x000fce00078e0019 */
[----:B0-----:R-:W-:Y:S05]  /*0540*/  CALL.REL.NOINC `($_Z8fft_lastPN6thrust24THRUST_300001_SM_1000_NS7complexIdEES3_ii$__internal_trig_reduction_slowpathd) ;  /* 0x0000001800ac7944 */ /* 0x001fea0003c00000 */
[----:B------:R-:W-:Y:S02]  /*0550*/  IMAD.MOV.U32 R4, RZ, RZ, R6 ;  /* 0x000000ffff047224 */ /* 0x000fe400078e0006 */
[----:B------:R-:W-:Y:S02]  /*0560*/  IMAD.MOV.U32 R28, RZ, RZ, R26 ;  /* 0x000000ffff1c7224 */ /* 0x000fe400078e001a */
[----:B------:R-:W-:-:S07]  /*0570*/  IMAD.MOV.U32 R29, RZ, RZ, R27 ;  /* 0x000000ffff1d7224 */ /* 0x000fce00078e001b */
.L_x_5:
[----:B------:R-:W-:Y:S05]  /*0580*/  BSYNC.RECONVERGENT B1 ;  /* 0x0000000000017941 */ /* 0x000fea0003800200 */
.L_x_4:
[----:B------:R-:W-:-:S07]  /*0590*/  VIADD R18, R4, 0x1 ;  /* 0x0000000104127836 */ /* 0x000fce0000000000 */
.L_x_3:
[----:B------:R-:W-:Y:S05]  /*05a0*/  BSYNC.RECONVERGENT B0 ;  /* 0x0000000000007941 */ /* 0x000fea0003800200 */
.L_x_2:
[----:B------:R-:W-:-:S05]  /*05b0*/  IMAD.SHL.U32 R4, R18, 0x40, RZ ;  /* 0x0000004012047824 */ /* 0x000fca00078e00ff */
[----:B------:R-:W-:-:S04]  /*05c0*/  LOP3.LUT R4, R4, 0x40, RZ, 0xc0, !PT ;  /* 0x0000004004047812 */ /* 0x000fc800078ec0ff */
[----:B------:R-:W-:-:S05]  /*05d0*/  IADD3 R30, P0, PT, R4, UR10, RZ ;  /* 0x0000000a041e7c10 */ /* 0x000fca000ff1e0ff */
[----:B------:R-:W-:-:S05]  /*05e0*/  IMAD.X R31, RZ, RZ, UR11, P0 ;  /* 0x0000000bff1f7e24 */ /* 0x000fca00080e06ff */
[----:B------:R-:W2:Y:S04]  /*05f0*/  LDG.E.128.CONSTANT R4, desc[UR8][R30.64] ;  /* 0x000000081e047981 */ /* 0x000ea8000c1e9d00 */
[----:B------:R-:W3:Y:S04]  /*0600*/  LDG.E.128.CONSTANT R8, desc[UR8][R30.64+0x10] ;  /* 0x000010081e087981 */ /* 0x000ee8000c1e9d00 */
[----:B0-----:R-:W4:Y:S01]  /*0610*/  LDG.E.128.CONSTANT R12, desc[UR8][R30.64+0x20] ;  /* 0x000020081e0c7981 */ /* 0x001f22000c1e9d00 */
[----:B------:R-:W-:Y:S01]  /*0620*/  LOP3.LUT R22, R18, 0x1, RZ, 0xc0, !PT ;  /* 0x0000000112167812 */ /* 0x000fe200078ec0ff */
[----:B------:R-:W-:Y:S01]  /*0630*/  IMAD.MOV.U32 R23, RZ, RZ, 0x3da8ff83 ;  /* 0x3da8ff83ff177424 */ /* 0x000fe200078e00ff */
[----:B------:R-:W-:Y:S01]  /*0640*/  DMUL R26, R28, R28 ;  /* 0x0000001c1c1a7228 */ /* 0x000fe20000000000 */
[----:B------:R-:W-:Y:S01]  /*0650*/  BSSY.RECONVERGENT B0, `(.L_x_6) ;  /* 0x000002c000007945 */ /* 0x000fe20003800200 */
[----:B------:R-:W-:Y:S01]  /*0660*/  ISETP.NE.U32.AND P0, PT, R22, 0x1, PT ;  /* 0x000000011600780c */ /* 0x000fe20003f05070 */
[----:B------:R-:W-:Y:S01]  /*0670*/  IMAD.MOV.U32 R22, RZ, RZ, 0x20fd8164 ;  /* 0x20fd8164ff167424 */ /* 0x000fe200078e00ff */
[----:B------:R-:W-:-:S02]  /*0680*/  DSETP.NEU.AND P1, PT, |R24|, +INF , PT ;  /* 0x7ff000001800742a */ /* 0x000fc40003f2d200 */
[----:B------:R-:W-:Y:S02]  /*0690*/  FSEL R23, -R23, 0.11223486810922622681, !P0 ;  /* 0x3de5db6517177808 */ /* 0x000fe40004000100 */
[----:B------:R-:W-:-:S06]  /*06a0*/  FSEL R22, R22, -8.06006814911005101289e+34, !P0 ;  /* 0xf9785eba16167808 */ /* 0x000fcc0004000000 */
[----:B--2---:R-:W-:-:S08]  /*06b0*/  DFMA R4, R26, R22, R4 ;  /* 0x000000161a04722b */ /* 0x004fd00000000004 */
[----:B------:R-:W-:-:S08]  /*06c0*/  DFMA R4, R26, R4, R6 ;  /* 0x000000041a04722b */ /* 0x000fd00000000006 */
[----:B---3--:R-:W-:-:S08]  /*06d0*/  DFMA R4, R26, R4, R8 ;  /* 0x000000041a04722b */ /* 0x008fd00000000008 */
[----:B------:R-:W-:-:S08]  /*06e0*/  DFMA R4, R26, R4, R10 ;  /* 0x000000041a04722b */ /* 0x000fd0000000000a */
[----:B----4-:R-:W-:-:S08]  /*06f0*/  DFMA R4, R26, R4, R12 ;  /* 0x000000041a04722b */ /* 0x010fd0000000000c */
[----:B------:R-:W-:-:S08]  /*0700*/  DFMA R4, R26, R4, R14 ;  /* 0x000000041a04722b */ /* 0x000fd0000000000e */
[----:B------:R-:W-:Y:S02]  /*0710*/  DFMA R28, R4, R28, R28 ;  /* 0x0000001c041c722b */ /* 0x000fe4000000001c */
[----:B------:R-:W-:Y:S02]  /*0720*/  DFMA R4, R26, R4, 1 ;  /* 0x3ff000001a04742b */ /* 0x000fe40000000004 */
[----:B------:R-:W-:-:S08]  /*0730*/  @!P1 DMUL R26, RZ, R24 ;  /* 0x00000018ff1a9228 */ /* 0x000fd00000000000 */
[----:B------:R-:W-:Y:S02]  /*0740*/  FSEL R6, R4, R28, !P0 ;  /* 0x0000001c04067208 */ /* 0x000fe40004000000 */
[----:B------:R-:W-:Y:S02]  /*0750*/  FSEL R7, R5, R29, !P0 ;  /* 0x0000001d05077208 */ /* 0x000fe40004000000 */
[----:B------:R-:W-:Y:S01]  /*0760*/  LOP3.LUT P0, RZ, R18, 0x2, RZ, 0xc0, !PT ;  /* 0x0000000212ff7812 */ /* 0x000fe2000780c0ff */
[----:B------:R-:W-:-:S03]  /*0770*/  @!P1 IMAD.MOV.U32 R18, RZ, RZ, RZ ;  /* 0x000000ffff129224 */ /* 0x000fc600078e00ff */
[----:B------:R-:W-:-:S10]  /*0780*/  DADD R4, RZ, -R6 ;  /* 0x00000000ff047229 */ /* 0x000fd40000000806 */
[----:B------:R-:W-:Y:S02]  /*0790*/  FSEL R22, R6, R4, !P0 ;  /* 0x0000000406167208 */ /* 0x000fe40004000000 */
[----:B------:R-:W-:Y:S01]  /*07a0*/  FSEL R23, R7, R5, !P0 ;  /* 0x0000000507177208 */ /* 0x000fe20004000000 */
[----:B------:R-:W-:Y:S06]  /*07b0*/  @!P1 BRA `(.L_x_7) ;  /* 0x0000000000549947 */ /* 0x000fec0003800000 */
[----:B------:R-:W-:Y:S01]  /*07c0*/  UMOV UR6, 0x6dc9c883 ;  /* 0x6dc9c88300067882 */ /* 0x000fe20000000000 */
[----:B------:R-:W-:Y:S01]  /*07d0*/  UMOV UR7, 0x3fe45f30 ;  /* 0x3fe45f3000077882 */ /* 0x000fe20000000000 */
[C---:B------:R-:W-:Y:S02]  /*07e0*/  DSETP.GE.AND P0, PT, |R24|.reuse, 2.14748364800000000000e+09, PT ;  /* 0x41e000001800742a */ /* 0x040fe40003f06200 */
[----:B------:R-:W-:Y:S01]  /*07f0*/  DMUL R4, R24, UR6 ;  /* 0x0000000618047c28 */ /* 0x000fe20008000000 */
[----:B------:R-:W-:Y:S01]  /*0800*/  UMOV UR6, 0x54442d18 ;  /* 0x54442d1800067882 */ /* 0x000fe20000000000 */
[----:B------:R-:W-:-:S04]  /*0810*/  UMOV UR7, 0x3ff921fb ;  /* 0x3ff921fb00077882 */ /* 0x000fc80000000000 */
[----:B------:R-:W0:Y:S08]  /*0820*/  F2I.F64 R18, R4 ;  /* 0x0000000400127311 */ /* 0x000e300000301100 */
[----:B0-----:R-:W0:Y:S02]  /*0830*/  I2F.F64 R26, R18 ;  /* 0x00000012001a7312 */ /* 0x001e240000201c00 */
[----:B0-----:R-:W-:Y:S01]  /*0840*/  DFMA R6, R26, -UR6, R24 ;  /* 0x800000061a067c2b */ /* 0x001fe20008000018 */
        /* <DEDUP_REMOVED lines=10> */
[----:B------:R-:W-:Y:S05]  /*08f0*/  CALL.REL.NOINC `($_Z8fft_lastPN6thrust24THRUST_300001_SM_1000_NS7complexIdEES3_ii$__internal_trig_reduction_slowpathd) ;  /* 0x0000001400c07944 */ /* 0x000fea0003c00000 */
[----:B------:R-:W-:-:S07]  /*0900*/  IMAD.MOV.U32 R18, RZ, RZ, R6 ;  /* 0x000000ffff127224 */ /* 0x000fce00078e0006 */
.L_x_7:
[----:B------:R-:W-:Y:S05]  /*0910*/  BSYNC.RECONVERGENT B0 ;  /* 0x0000000000007941 */ /* 0x000fea0003800200 */
.L_x_6:
[----:B------:R-:W-:-:S05]  /*0920*/  IMAD.SHL.U32 R4, R18, 0x40, RZ ;  /* 0x0000004012047824 */ /* 0x000fca00078e00ff */
[----:B------:R-:W-:-:S04]  /*0930*/  LOP3.LUT R4, R4, 0x40, RZ, 0xc0, !PT ;  /* 0x0000004004047812 */ /* 0x000fc800078ec0ff */
[----:B------:R-:W-:-:S05]  /*0940*/  IADD3 R30, P0, PT, R4, UR10, RZ ;  /* 0x0000000a041e7c10 */ /* 0x000fca000ff1e0ff */
[----:B------:R-:W-:-:S05]  /*0950*/  IMAD.X R31, RZ, RZ, UR11, P0 ;  /* 0x0000000bff1f7e24 */ /* 0x000fca00080e06ff */
[----:B------:R-:W2:Y:S04]  /*0960*/  LDG.E.128.CONSTANT R4, desc[UR8][R30.64] ;  /* 0x000000081e047981 */ /* 0x000ea8000c1e9d00 */
[----:B------:R-:W3:Y:S04]  /*0970*/  LDG.E.128.CONSTANT R8, desc[UR8][R30.64+0x10] ;  /* 0x000010081e087981 */ /* 0x000ee8000c1e9d00 */
[----:B------:R-:W4:Y:S01]  /*0980*/  LDG.E.128.CONSTANT R12, desc[UR8][R30.64+0x20] ;  /* 0x000020081e0c7981 */ /* 0x000f22000c1e9d00 */
[----:B------:R-:W-:Y:S01]  /*0990*/  LOP3.LUT R24, R18, 0x1, RZ, 0xc0, !PT ;  /* 0x0000000112187812 */ /* 0x000fe200078ec0ff */
[----:B------:R-:W-:Y:S01]  /*09a0*/  IMAD.MOV.U32 R25, RZ, RZ, 0x3da8ff83 ;  /* 0x3da8ff83ff197424 */ /* 0x000fe200078e00ff */
[----:B------:R-:W-:Y:S01]  /*09b0*/  DMUL R28, R26, R26 ;  /* 0x0000001a1a1c7228 */ /* 0x000fe20000000000 */
[----:B------:R-:W-:Y:S01]  /*09c0*/  ISETP.GT.U32.AND P1, PT, R19, R0, PT ;  /* 0x000000001300720c */ /* 0x000fe20003f24070 */
[----:B------:R-:W-:Y:S01]  /*09d0*/  BSSY.RECONVERGENT B0, `(.L_x_8) ;  /* 0x0000033000007945 */ /* 0x000fe20003800200 */
[----:B------:R-:W-:Y:S01]  /*09e0*/  ISETP.NE.U32.AND P0, PT, R24, 0x1, PT ;  /* 0x000000011800780c */ /* 0x000fe20003f05070 */
[----:B------:R-:W-:-:S03]  /*09f0*/  IMAD.MOV.U32 R24, RZ, RZ, 0x20fd8164 ;  /* 0x20fd8164ff187424 */ /* 0x000fc600078e00ff */
        /* <DEDUP_REMOVED lines=9> */
[----:B------:R-:W-:-:S10]  /*0a90*/  DFMA R4, R28, R4, 1 ;  /* 0x3ff000001c04742b */ /* 0x000fd40000000004 */
[----:B------:R-:W-:Y:S02]  /*0aa0*/  FSEL R6, R4, R26, !P0 ;  /* 0x0000001a04067208 */ /* 0x000fe40004000000 */
[----:B------:R-:W-:Y:S02]  /*0ab0*/  FSEL R7, R5, R27, !P0 ;  /* 0x0000001b05077208 */ /* 0x000fe40004000000 */
[----:B------:R-:W-:-:S04]  /*0ac0*/  LOP3.LUT P0, RZ, R18, 0x2, RZ, 0xc0, !PT ;  /* 0x0000000212ff7812 */ /* 0x000fc8000780c0ff */
[----:B------:R-:W-:-:S10]  /*0ad0*/  DADD R4, RZ, -R6 ;  /* 0x00000000ff047229 */ /* 0x000fd40000000806 */
[----:B------:R-:W-:Y:S02]  /*0ae0*/  FSEL R12, R6, R4, !P0 ;  /* 0x00000004060c7208 */ /* 0x000fe40004000000 */
[----:B------:R-:W-:Y:S01]  /*0af0*/  FSEL R13, R7, R5, !P0 ;  /* 0x00000005070d7208 */ /* 0x000fe20004000000 */
[----:B------:R-:W-:Y:S06]  /*0b00*/  @!P1 BRA `(.L_x_9) ;  /* 0x0000000000409947 */ /* 0x000fec0003800000 */
[----:B------:R-:W0:Y:S01]  /*0b10*/  S2UR UR6, SR_CgaCtaId ;  /* 0x00000000000679c3 */ /* 0x000e220000008800 */
[----:B------:R-:W-:Y:S01]  /*0b20*/  UMOV UR5, 0x400 ;  /* 0x0000040000057882 */ /* 0x000fe20000000000 */
[C---:B------:R-:W-:Y:S02]  /*0b30*/  IMAD R19, R2.reuse, 0x10, R19 ;  /* 0x0000001002137824 */ /* 0x040fe400078e0213 */
[--C-:B------:R-:W-:Y:S02]  /*0b40*/  IMAD R10, R2, 0x100, R17.reuse ;  /* 0x00000100020a7824 */ /* 0x100fe400078e0211 */
[----:B------:R-:W-:-:S04]  /*0b50*/  IMAD R15, R3, 0x100, R17 ;  /* 0x00000100030f7824 */ /* 0x000fc800078e0211 */
[----:B------:R-:W-:Y:S01]  /*0b60*/  LDS.128 R8, [R10] ;  /* 0x000000000a087984 */ /* 0x000fe20000000c00 */
[----:B0-----:R-:W-:-:S06]  /*0b70*/  ULEA UR5, UR6, UR5, 0x18 ;  /* 0x0000000506057291 */ /* 0x001fcc000f8ec0ff */
[----:B------:R-:W-:-:S04]  /*0b80*/  IMAD.U32 R14, RZ, RZ, UR5 ;  /* 0x00000005ff0e7e24 */ /* 0x000fc8000f8e00ff */
[----:B------:R-:W-:-:S06]  /*0b90*/  IMAD R4, R19, 0x10, R14 ;  /* 0x0000001013047824 */ /* 0x000fcc00078e020e */
[----:B------:R-:W0:Y:S02]  /*0ba0*/  LDS.128 R4, [R4] ;  /* 0x0000000004047984 */ /* 0x000e240000000c00 */
[----:B0-----:R-:W-:-:S08]  /*0bb0*/  DMUL R18, R12, R6 ;  /* 0x000000060c127228 */ /* 0x001fd00000000000 */
[----:B------:R-:W-:-:S08]  /*0bc0*/  DFMA R18, R22, R4, -R18 ;  /* 0x000000041612722b */ /* 0x000fd00000000812 */
[----:B------:R-:W-:Y:S01]  /*0bd0*/  DADD R8, R18, R8 ;  /* 0x0000000012087229 */ /* 0x000fe20000000008 */
[----:B------:R-:W-:-:S06]  /*0be0*/  IMAD R19, R3, 0x10, R0 ;  /* 0x0000001003137824 */ /* 0x000fcc00078e0200 */
[----:B------:R0:W-:Y:S01]  /*0bf0*/  STS.64 [R15], R8 ;  /* 0x000000080f007388 */ /* 0x0001e20000000a00 */
[----:B------:R-:W-:Y:S05]  /*0c00*/  BRA `(.L_x_10) ;  /* 0x00000000003c7947 */ /* 0x000fea0003800000 */
.L_x_9:
[----:B------:R-:W0:Y:S01]  /*0c10*/  S2UR UR6, SR_CgaCtaId ;  /* 0x00000000000679c3 */ /* 0x000e220000008800 */
[C---:B------:R-:W-:Y:S01]  /*0c20*/  IMAD R4, R2.reuse, 0x100, R17 ;  /* 0x0000010002047824 */ /* 0x040fe200078e0211 */
[----:B------:R-:W-:Y:S01]  /*0c30*/  UMOV UR5, 0x400 ;  /* 0x0000040000057882 */ /* 0x000fe20000000000 */
[----:B------:R-:W-:Y:S02]  /*0c40*/  IMAD R19, R2, 0x10, R19 ;  /* 0x0000001002137824 */ /* 0x000fe400078e0213 */
[----:B------:R-:W-:Y:S02]  /*0c50*/  IMAD R25, R3, 0x100, R17 ;  /* 0x0000010003197824 */ /* 0x000fe400078e0211 */
[----:B------:R-:W1:Y:S01]  /*0c60*/  LDS.128 R4, [R4] ;  /* 0x0000000004047984 */ /* 0x000e620000000c00 */
[----:B0-----:R-:W-:-:S06]  /*0c70*/  ULEA UR5, UR6, UR5, 0x18 ;  /* 0x0000000506057291 */ /* 0x001fcc000f8ec0ff */
[----:B------:R-:W-:-:S04]  /*0c80*/  IMAD.U32 R14, RZ, RZ, UR5 ;  /* 0x00000005ff0e7e24 */ /* 0x000fc8000f8e00ff */
[----:B------:R-:W-:-:S05]  /*0c90*/  IMAD R15, R19, 0x10, R14 ;  /* 0x00000010130f7824 */ /* 0x000fca00078e020e */
[----:B------:R-:W0:Y:S01]  /*0ca0*/  LDS.128 R8, [R15] ;  /* 0x000000000f087984 */ /* 0x000e220000000c00 */
[----:B-1----:R-:W-:-:S08]  /*0cb0*/  DMUL R18, R12, R6 ;  /* 0x000000060c127228 */ /* 0x002fd00000000000 */
[----:B------:R-:W-:-:S08]  /*0cc0*/  DFMA R18, R22, R4, -R18 ;  /* 0x000000041612722b */ /* 0x000fd00000000812 */
[----:B0-----:R-:W-:Y:S01]  /*0cd0*/  DADD R8, R18, R8 ;  /* 0x0000000012087229 */ /* 0x001fe20000000008 */
[----:B------:R-:W-:-:S06]  /*0ce0*/  IMAD R19, R3, 0x10, R0 ;  /* 0x0000001003137824 */ /* 0x000fcc00078e0200 */
[----:B------:R1:W-:Y:S04]  /*0cf0*/  STS.64 [R25], R8 ;  /* 0x0000000819007388 */ /* 0x0003e80000000a00 */
.L_x_10:
[----:B------:R-:W-:Y:S05]  /*0d00*/  BSYNC.RECONVERGENT B0 ;  /* 0x0000000000007941 */ /* 0x000fea0003800200 */
.L_x_8:
[----:B------:R-:W-:Y:S01]  /*0d10*/  DMUL R4, R12, R4 ;  /* 0x000000040c047228 */ /* 0x000fe20000000000 */
[----:B------:R-:W-:Y:S01]  /*0d20*/  IMAD R19, R19, 0x10, R14 ;  /* 0x0000001013137824 */ /* 0x000fe200078e020e */
[----:B------:R-:W-:Y:S02]  /*0d30*/  UISETP.GE.U32.AND UP0, UPT, UR4, 0x8, UPT ;  /* 0x000000080400788c */ /* 0x000fe4000bf06070 */
[----:B------:R-:W-:-:S04]  /*0d40*/  USHF.L.U32 UR5, UR4, 0x1, URZ ;  /* 0x0000000104057899 */ /* 0x000fc800080006ff */
[----:B------:R-:W-:-:S03]  /*0d50*/  DFMA R4, R22, R6, R4 ;  /* 0x000000061604722b */ /* 0x000fc60000000004 */
[----:B------:R-:W-:-:S05]  /*0d60*/  UMOV UR4, UR5 ;  /* 0x0000000500047c82 */ /* 0x000fca0008000000 */
[----:B------:R-:W-:-:S07]  /*0d70*/  DADD R4, R4, R10 ;  /* 0x0000000004047229 */ /* 0x000fce000000000a */
[----:B------:R2:W-:Y:S01]  /*0d80*/  STS.64 [R19+0x8], R4 ;  /* 0x0000080413007388 */ /* 0x0005e20000000a00 */
[----:B------:R-:W-:Y:S06]  /*0d90*/  BAR.SYNC.DEFER_BLOCKING 0x0 ;  /* 0x0000000000007b1d */ /* 0x000fec0000010000 */
[----:B------:R-:W-:Y:S05]  /*0da0*/  BRA.U !UP0, `(.L_x_11) ;  /* 0xfffffff508287547 */ /* 0x000fea000b83ffff */
[----:B------:R-:W3:Y:S02]  /*0db0*/  LDCU UR5, c[0x0][0x394] ;  /* 0x00007280ff0577ac */ /* 0x000ee40008000800 */
[----:B---3--:R-:W-:-:S09]  /*0dc0*/  UISETP.GE.AND UP0, UPT, UR5, 0x1, UPT ;  /* 0x000000010500788c */ /* 0x008fd2000bf06270 */
[----:B------:R-:W-:Y:S05]  /*0dd0*/  BRA.U !UP0, `(.L_x_12) ;  /* 0x00000005088c7547 */ /* 0x000fea000b800000 */
[----:B------:R-:W-:Y:S02]  /*0de0*/  UISETP.GE.U32.AND UP0, UPT, UR5, 0x4, UPT ;  /* 0x000000040500788c */ /* 0x000fe4000bf06070 */
[----:B------:R-:W-:-:S07]  /*0df0*/  ULOP3.LUT UR4, UR5, 0x3, URZ, 0xc0, !UPT ;  /* 0x0000000305047892 */ /* 0x000fce000f8ec0ff */
[----:B------:R-:W-:Y:S05]  /*0e00*/  BRA.U !UP0, `(.L_x_13) ;  /* 0x00000005085c7547 */ /* 0x000fea000b800000 */
[----:B------:R-:W-:-:S04]  /*0e10*/  ULOP3.LUT UR5, UR5, 0x7ffffffc, URZ, 0xc0, !UPT ;  /* 0x7ffffffc05057892 */ /* 0x000fc8000f8ec0ff */
[----:B------:R-:W-:-:S04]  /*0e20*/  UIADD3 UR5, UPT, UPT, -UR5, URZ, URZ ;  /* 0x000000ff05057290 */ /* 0x000fc8000fffe1ff */
[----:B------:R-:W-:-:S09]  /*0e30*/  UISETP.GE.AND UP0, UPT, UR5, URZ, UPT ;  /* 0x000000ff0500728c */ /* 0x000fd2000bf06270 */
[----:B------:R-:W-:Y:S05]  /*0e40*/  BRA.U UP0, `(.L_x_14) ;  /* 0x0000000500147547 */ /* 0x000fea000b800000 */
[----:B------:R-:W-:Y:S01]  /*0e50*/  UIADD3 UR6, UPT, UPT, -UR5, URZ, URZ ;  /* 0x000000ff05067290 */ /* 0x000fe2000fffe1ff */
[----:B------:R-:W-:-:S03]  /*0e60*/  PLOP3.LUT P0, PT, PT, PT, PT, 0x80, 0x8 ;  /* 0x000000000008781c */ /* 0x000fc60003f0f070 */
[----:B------:R-:W-:-:S09]  /*0e70*/  UISETP.GT.AND UP0, UPT, UR6, 0xc, UPT ;  /* 0x0000000c0600788c */ /* 0x000fd2000bf04270 */
[----:B------:R-:W-:Y:S05]  /*0e80*/  BRA.U !UP0, `(.L_x_15) ;  /* 0x0000000108907547 */ /* 0x000fea000b800000 */
[----:B------:R-:W-:-:S13]  /*0e90*/  PLOP3.LUT P0, PT, PT, PT, PT, 0x8, 0x80 ;  /* 0x000000000080781c */ /* 0x000fda0003f0e170 */
.L_x_16:
[C---:B------:R-:W-:Y:S01]  /*0ea0*/  IMAD.SHL.U32 R2, R16.reuse, 0x40, RZ ;  /* 0x0000004010027824 */ /* 0x040fe200078e00ff */
[--C-:B------:R-:W-:Y:S01]  /*0eb0*/  SHF.R.U32.HI R6, RZ, 0xc, R16.reuse ;  /* 0x0000000cff067819 */ /* 0x100fe20000011610 */
[----:B------:R-:W-:Y:S01]  /*0ec0*/  UIADD3 UR5, UPT, UPT, UR5, 0x10, URZ ;  /* 0x0000001005057890 */ /* 0x000fe2000fffe0ff */
[----:B--2---:R-:W-:Y:S02]  /*0ed0*/  LOP3.LUT R4, R16, 0x38, RZ, 0xc0, !PT ;  /* 0x0000003810047812 */ /* 0x004fe400078ec0ff */
[----:B------:R-:W-:Y:S01]  /*0ee0*/  LOP3.LUT R3, R2, 0x1c0, RZ, 0xc0, !PT ;  /* 0x000001c002037812 */ /* 0x000fe200078ec0ff */
[----:B------:R-:W-:Y:S01]  /*0ef0*/  UISETP.GE.AND UP0, UPT, UR5, -0xc, UPT ;  /* 0xfffffff40500788c */ /* 0x000fe2000bf06270 */
[----:B------:R-:W-:-:S03]  /*0f00*/  SHF.R.U32.HI R2, RZ, 0x6, R16 ;  /* 0x00000006ff027819 */ /* 0x000fc60000011610 */
[----:B------:R-:W-:Y:S01]  /*0f10*/  IMAD R3, R0, 0x200, R3 ;  /* 0x0000020000037824 */ /* 0x000fe200078e0203 */
[--C-:B------:R-:W-:Y:S02]  /*0f20*/  SHF.R.U32.HI R0, RZ, 0x9, R16.reuse ;  /* 0x00000009ff007819 */ /* 0x100fe40000011610 */
[----:B------:R-:W-:Y:S02]  /*0f30*/  LOP3.LUT R2, R2, 0x7, RZ, 0xc0, !PT ;  /* 0x0000000702027812 */ /* 0x000fe400078ec0ff */
[----:B------:R-:W-:Y:S01]  /*0f40*/  LOP3.LUT R5, R0, 0x7, RZ, 0xc0, !PT ;  /* 0x0000000700057812 */ /* 0x000fe200078ec0ff */
[----:B------:R-:W-:Y:S01]  /*0f50*/  IMAD.SHL.U32 R0, R6, 0x40, RZ ;  /* 0x0000004006007824 */ /* 0x000fe200078e00ff */
[----:B------:R-:W-:Y:S02]  /*0f60*/  IADD3 R2, PT, PT, R2, R4, R3 ;  /* 0x0000000402027210 */ /* 0x000fe40007ffe003 */
[--C-:B------:R-:W-:Y:S02]  /*0f70*/  SHF.R.U32.HI R4, RZ, 0x15, R16.reuse ;  /* 0x00000015ff047819 */ /* 0x100fe40000011610 */
[----:B------:R-:W-:Y:S01]  /*0f80*/  LOP3.LUT R3, R0, 0x1c0, RZ, 0xc0, !PT ;  /* 0x000001c000037812 */ /* 0x000fe200078ec0ff */
[----:B------:R-:W-:Y:S01]  /*0f90*/  IMAD R2, R2, 0x8, R5 ;  /* 0x0000000802027824 */ /* 0x000fe200078e0205 */
[----:B------:R-:W-:-:S02]  /*0fa0*/  SHF.R.U32.HI R0, RZ, 0x12, R16 ;  /* 0x00000012ff007819 */ /* 0x000fc40000011610 */
[----:B------:R-:W-:Y:S01]  /*0fb0*/  LOP3.LUT R6, R6, 0x38, RZ, 0xc0, !PT ;  /* 0x0000003806067812 */ /* 0x000fe200078ec0ff */
[----:B------:R-:W-:Y:S01]  /*0fc0*/  IMAD R3, R2, 0x200, R3 ;  /* 0x0000020002037824 */ /* 0x000fe200078e0203 */
[----:B------:R-:W-:Y:S02]  /*0fd0*/  SHF.R.U32.HI R2, RZ, 0x18, R16 ;  /* 0x00000018ff027819 */ /* 0x000fe40000011610 */
[----:B------:R-:W-:Y:S02]  /*0fe0*/  LOP3.LUT R0, R0, 0x7, RZ, 0xc0, !PT ;  /* 0x0000000700007812 */ /* 0x000fe400078ec0ff */
[----:B------:R-:W-:Y:S01]  /*0ff0*/  LOP3.LUT R5, R4, 0x7, RZ, 0xc0, !PT ;  /* 0x0000000704057812 */ /* 0x000fe200078ec0ff */
[----:B------:R-:W-:Y:S01]  /*1000*/  IMAD.SHL.U32 R4, R2, 0x40, RZ ;  /* 0x0000004002047824 */ /* 0x000fe200078e00ff */
[----:B------:R-:W-:-:S04]  /*1010*/  IADD3 R0, PT, PT, R0, R6, R3 ;  /* 0x0000000600007210 */ /* 0x000fc80007ffe003 */
[----:B------:R-:W-:Y:S01]  /*1020*/  LOP3.LUT R3, R4, 0x1c0, RZ, 0xc0, !PT ;  /* 0x000001c004037812 */ /* 0x000fe200078ec0ff */
[----:B------:R-:W-:Y:S01]  /*1030*/  IMAD R0, R0, 0x8, R5 ;  /* 0x0000000800007824 */ /* 0x000fe200078e0205 */
[----:B------:R-:W-:-:S03]  /*1040*/  LOP3.LUT R5, R2, 0x38, RZ, 0xc0, !PT ;  /* 0x0000003802057812 */ /* 0x000fc600078ec0ff */
[----:B------:R-:W-:-:S04]  /*1050*/  IMAD R0, R0, 0x200, R3 ;  /* 0x0000020000007824 */ /* 0x000fc800078e0203 */
[----:B------:R-:W-:-:S05]  /*1060*/  IMAD.IADD R5, R0, 0x1, R5 ;  /* 0x0000000100057824 */ /* 0x000fca00078e0205 */
[----:B------:R-:W-:Y:S01]  /*1070*/  LEA.HI R5, R16, R5, RZ, 0x2 ;  /* 0x0000000510057211 */ /* 0x000fe200078f10ff */
[----:B------:R-:W-:-:S04]  /*1080*/  IMAD.MOV.U32 R16, RZ, RZ, RZ ;  /* 0x000000ffff107224 */ /* 0x000fc800078e00ff */
[----:B------:R-:W-:-:S04]  /*1090*/  IMAD.SHL.U32 R5, R5, 0x8, RZ ;  /* 0x0000000805057824 */ /* 0x000fc800078e00ff */
[----:B------:R-:W-:-:S04]  /*10a0*/  IMAD.SHL.U32 R5, R5, 0x200, RZ ;  /* 0x0000020005057824 */ /* 0x000fc800078e00ff */
[----:B------:R-:W-:Y:S01]  /*10b0*/  IMAD.SHL.U32 R0, R5, 0x8, RZ ;  /* 0x0000000805007824 */ /* 0x000fe200078e00ff */
[----:B------:R-:W-:Y:S06]  /*10c0*/  BRA.U !UP0, `(.L_x_16) ;  /* 0xfffffffd08747547 */ /* 0x000fec000b83ffff */
.L_x_15:
[----:B------:R-:W-:-:S04]  /*10d0*/  UIADD3 UR6, UPT, UPT, -UR5, URZ, URZ ;  /* 0x000000ff05067290 */ /* 0x000fc8000fffe1ff */
[----:B------:R-:W-:-:S09]  /*10e0*/  UISETP.GT.AND UP0, UPT, UR6, 0x4, UPT ;  /* 0x000000040600788c */ /* 0x000fd2000bf04270 */
[----:B------:R-:W-:Y:S05]  /*10f0*/  BRA.U !UP0, `(.L_x_17) ;  /* 0x0000000108607547 */ /* 0x000fea000b800000 */
[C---:B------:R-:W-:Y:S01]  /*1100*/  IMAD.SHL.U32 R2, R16.reuse, 0x40, RZ ;  /* 0x0000004010027824 */ /* 0x040fe200078e00ff */
[--C-:B------:R-:W-:Y:S01]  /*1110*/  SHF.R.U32.HI R6, RZ, 0xc, R16.reuse ;  /* 0x0000000cff067819 */ /* 0x100fe20000011610 */
[----:B------:R-:W-:Y:S01]  /*1120*/  UIADD3 UR5, UPT, UPT, UR5, 0x8, URZ ;  /* 0x0000000805057890 */ /* 0x000fe2000fffe0ff */
[----:B--2---:R-:W-:Y:S02]  /*1130*/  LOP3.LUT R4, R16, 0x38, RZ, 0xc0, !PT ;  /* 0x0000003810047812 */ /* 0x004fe400078ec0ff */
[----:B------:R-:W-:Y:S02]  /*1140*/  LOP3.LUT R3, R2, 0x1c0, RZ, 0xc0, !PT ;  /* 0x000001c002037812 */ /* 0x000fe400078ec0ff */
[--C-:B------:R-:W-:Y:S02]  /*1150*/  SHF.R.U32.HI R2, RZ, 0x6, R16.reuse ;  /* 0x00000006ff027819 */ /* 0x100fe40000011610 */
[----:B------:R-:W-:Y:S01]  /*1160*/  PLOP3.LUT P0, PT, PT, PT, PT, 0x8, 0x80 ;  /* 0x000000000080781c */ /* 0x000fe20003f0e170 */
[----:B------:R-:W-:Y:S01]  /*1170*/  IMAD R3, R0, 0x200, R3 ;  /* 0x0000020000037824 */ /* 0x000fe200078e0203 */
[----:B------:R-:W-:-:S02]  /*1180*/  SHF.R.U32.HI R0, RZ, 0x9, R16 ;  /* 0x00000009ff007819 */ /* 0x000fc40000011610 */
[----:B------:R-:W-:Y:S02]  /*1190*/  LOP3.LUT R2, R2, 0x7, RZ, 0xc0, !PT ;  /* 0x0000000702027812 */ /* 0x000fe400078ec0ff */
[----:B------:R-:W-:Y:S01]  /*11a0*/  LOP3.LUT R5, R0, 0x7, RZ, 0xc0, !PT ;  /* 0x0000000700057812 */ /* 0x000fe200078ec0ff */
[----:B------:R-:W-:Y:S01]  /*11b0*/  IMAD.SHL.U32 R0, R6, 0x40, RZ ;  /* 0x0000004006007824 */ /* 0x000fe200078e00ff */
[----:B------:R-:W-:Y:S02]  /*11c0*/  IADD3 R2, PT, PT, R2, R4, R3 ;  /* 0x0000000402027210 */ /* 0x000fe40007ffe003 */
[----:B------:R-:W-:Y:S02]  /*11d0*/  SHF.R.U32.HI R4, RZ, 0x12, R16 ;  /* 0x00000012ff047819 */ /* 0x000fe40000011610 */
[----:B------:R-:W-:Y:S01]  /*11e0*/  LOP3.LUT R3, R0, 0x1c0, RZ, 0xc0, !PT ;  /* 0x000001c000037812 */ /* 0x000fe200078ec0ff */
[----:B------:R-:W-:Y:S01]  /*11f0*/  IMAD R2, R2, 0x8, R5 ;  /* 0x0000000802027824 */ /* 0x000fe200078e0205 */
[----:B------:R-:W-:-:S02]  /*1200*/  LOP3.LUT R6, R6, 0x38, RZ, 0xc0, !PT ;  /* 0x0000003806067812 */ /* 0x000fc400078ec0ff */
[----:B------:R-:W-:Y:S01]  /*1210*/  LOP3.LUT R4, R4, 0x7, RZ, 0xc0, !PT ;  /* 0x0000000704047812 */ /* 0x000fe200078ec0ff */
[----:B------:R-:W-:Y:S01]  /*1220*/  IMAD R3, R2, 0x200, R3 ;  /* 0x0000020002037824 */ /* 0x000fe200078e0203 */
[--C-:B------:R-:W-:Y:S02]  /*1230*/  SHF.R.U32.HI R0, RZ, 0x15, R16.reuse ;  /* 0x00000015ff007819 */ /* 0x100fe40000011610 */
[----:B------:R-:W-:Y:S02]  /*1240*/  SHF.R.U32.HI R16, RZ, 0x18, R16 ;  /* 0x00000018ff107819 */ /* 0x000fe40000011610 */
[----:B------:R-:W-:Y:S02]  /*1250*/  IADD3 R3, PT, PT, R4, R6, R3 ;  /* 0x0000000604037210 */ /* 0x000fe40007ffe003 */
[----:B------:R-:W-:-:S05]  /*1260*/  LOP3.LUT R0, R0, 0x7, RZ, 0xc0, !PT ;  /* 0x0000000700007812 */ /* 0x000fca00078ec0ff */
[----:B------:R-:W-:-:S07]  /*1270*/  IMAD R0, R3, 0x8, R0 ;  /* 0x0000000803007824 */ /* 0x000fce00078e0200 */
.L_x_17:
[----:B------:R-:W-:-:S13]  /*1280*/  ISETP.EQ.AND P1, PT, RZ, UR5, PT ;  /* 0x00000005ff007c0c */ /* 0x000fda000bf22270 */
[----:B------:R-:W-:Y:S05]  /*1290*/  @!P0 BRA P1, `(.L_x_13) ;  /* 0x0000000000388947 */ /* 0x000fea0000800000 */
.L_x_14:
[----:B------:R-:W-:Y:S01]  /*12a0*/  IMAD.SHL.U32 R2, R16, 0x40, RZ ;  /* 0x0000004010027824 */ /* 0x000fe200078e00ff */
[----:B------:R-:W-:Y:S01]  /*12b0*/  UIADD3 UR5, UPT, UPT, UR5, 0x4, URZ ;  /* 0x0000000405057890 */ /* 0x000fe2000fffe0ff */
[----:B--2---:R-:W-:-:S03]  /*12c0*/  SHF.R.U32.HI R4, RZ, 0x9, R16 ;  /* 0x00000009ff047819 */ /* 0x004fc60000011610 */
[----:B------:R-:W-:Y:S01]  /*12d0*/  LOP3.LUT R3, R2, 0x1c0, RZ, 0xc0, !PT ;  /* 0x000001c002037812 */ /* 0x000fe200078ec0ff */
[----:B------:R-:W-:Y:S01]  /*12e0*/  UISETP.NE.AND UP0, UPT, UR5, URZ, UPT ;  /* 0x000000ff0500728c */ /* 0x000fe2000bf05270 */
[--C-:B------:R-:W-:Y:S02]  /*12f0*/  SHF.R.U32.HI R2, RZ, 0x6, R16.reuse ;  /* 0x00000006ff027819 */ /* 0x100fe40000011610 */
[----:B------:R-:W-:Y:S01]  /*1300*/  LOP3.LUT R5, R4, 0x7, RZ, 0xc0, !PT ;  /* 0x0000000704057812 */ /* 0x000fe200078ec0ff */
[----:B------:R-:W-:Y:S01]  /*1310*/  IMAD R3, R0, 0x200, R3 ;  /* 0x0000020000037824 */ /* 0x000fe200078e0203 */
[----:B------:R-:W-:Y:S02]  /*1320*/  LOP3.LUT R0, R16, 0x38, RZ, 0xc0, !PT ;  /* 0x0000003810007812 */ /* 0x000fe400078ec0ff */
[----:B------:R-:W-:Y:S02]  /*1330*/  LOP3.LUT R2, R2, 0x7, RZ, 0xc0, !PT ;  /* 0x0000000702027812 */ /* 0x000fe400078ec0ff */
[----:B------:R-:W-:-:S02]  /*1340*/  SHF.R.U32.HI R16, RZ, 0xc, R16 ;  /* 0x0000000cff107819 */ /* 0x000fc40000011610 */
[----:B------:R-:W-:-:S05]  /*1350*/  IADD3 R0, PT, PT, R2, R0, R3 ;  /* 0x0000000002007210 */ /* 0x000fca0007ffe003 */
[----:B------:R-:W-:Y:S01]  /*1360*/  IMAD R0, R0, 0x8, R5 ;  /* 0x0000000800007824 */ /* 0x000fe200078e0205 */
[----:B------:R-:W-:Y:S06]  /*1370*/  BRA.U UP0, `(.L_x_14) ;  /* 0xfffffffd00c87547 */ /* 0x000fec000b83ffff */
.L_x_13:
[----:B------:R-:W-:-:S09]  /*1380*/  UISETP.NE.AND UP0, UPT, UR4, URZ, UPT ;  /* 0x000000ff0400728c */ /* 0x000fd2000bf05270 */
[----:B------:R-:W-:Y:S05]  /*1390*/  BRA.U !UP0, `(.L_x_12) ;  /* 0x00000001081c7547 */ /* 0x000fea000b800000 */
[----:B------:R-:W-:-:S12]  /*13a0*/  UIADD3 UR4, UPT, UPT, -UR4, URZ, URZ ;  /* 0x000000ff04047290 */ /* 0x000fd8000fffe1ff */
.L_x_18:
[----:B------:R-:W-:Y:S01]  /*13b0*/  UIADD3 UR4, UPT, UPT, UR4, 0x1, URZ ;  /* 0x0000000104047890 */ /* 0x000fe2000fffe0ff */
[----:B------:R-:W-:Y:S02]  /*13c0*/  LOP3.LUT R3, R16, 0x7, RZ, 0xc0, !PT ;  /* 0x0000000710037812 */ /* 0x000fe400078ec0ff */
[----:B------:R-:W-:Y:S01]  /*13d0*/  SHF.R.U32.HI R16, RZ, 0x3, R16 ;  /* 0x00000003ff107819 */ /* 0x000fe20000011610 */
[----:B------:R-:W-:Y:S02]  /*13e0*/  UISETP.NE.AND UP0, UPT, UR4, URZ, UPT ;  /* 0x000000ff0400728c */ /* 0x000fe4000bf05270 */
[----:B------:R-:W-:-:S07]  /*13f0*/  IMAD R0, R0, 0x8, R3 ;  /* 0x0000000800007824 */ /* 0x000fce00078e0203 */
[----:B------:R-:W-:Y:S05]  /*1400*/  BRA.U UP0, `(.L_x_18) ;  /* 0xfffffffd00e87547 */ /* 0x000fea000b83ffff */
.L_x_12:
[----:B------:R-:W3:Y:S02]  /*1410*/  LDCU UR5, c[0x0][0x390] ;  /* 0x00007200ff0577ac */ /* 0x000ee40008000800 */
[----:B---3--:R-:W-:-:S09]  /*1420*/  UISETP.GE.AND UP0, UPT, UR5, 0x2, UPT ;  /* 0x000000020500788c */ /* 0x008fd2000bf06270 */
[----:B------:R-:W-:Y:S05]  /*1430*/  BRA.U !UP0, `(.L_x_19) ;  /* 0x00000005086c7547 */ /* 0x000fea000b800000 */
[----:B------:R-:W-:Y:S02]  /*1440*/  UIADD3 UR4, UPT, UPT, UR5, -0x1, URZ ;  /* 0xffffffff05047890 */ /* 0x000fe4000fffe0ff */
[----:B------:R-:W-:Y:S02]  /*1450*/  UIADD3 UR5, UPT, UPT, UR5, -0x2, URZ ;  /* 0xfffffffe05057890 */ /* 0x000fe4000fffe0ff */
[----:B------:R-:W-:Y:S02]  /*1460*/  ULOP3.LUT UR6, UR4, 0x3, URZ, 0xc0, !UPT ;  /* 0x0000000304067892 */ /* 0x000fe4000f8ec0ff */
[----:B------:R-:W-:-:S09]  /*1470*/  UISETP.GE.U32.AND UP0, UPT, UR5, 0x3, UPT ;  /* 0x000000030500788c */ /* 0x000fd2000bf06070 */
[----:B------:R-:W-:Y:S05]  /*1480*/  BRA.U !UP0, `(.L_x_20) ;  /* 0x0000000508347547 */ /* 0x000fea000b800000 */
[----:B------:R-:W-:-:S04]  /*1490*/  ULOP3.LUT UR4, UR4, 0xfffffffc, URZ, 0xc0, !UPT ;  /* 0xfffffffc04047892 */ /* 0x000fc8000f8ec0ff */
[----:B------:R-:W-:-:S04]  /*14a0*/  UIADD3 UR4, UPT, UPT, -UR4, URZ, URZ ;  /* 0x000000ff04047290 */ /* 0x000fc8000fffe1ff */
[----:B------:R-:W-:-:S09]  /*14b0*/  UISETP.GE.AND UP0, UPT, UR4, URZ, UPT ;  /* 0x000000ff0400728c */ /* 0x000fd2000bf06270 */
[----:B------:R-:W-:Y:S05]  /*14c0*/  BRA.U UP0, `(.L_x_21) ;  /* 0x0000000100ec7547 */ /* 0x000fea000b800000 */
[----:B------:R-:W-:Y:S02]  /*14d0*/  UIADD3 UR5, UPT, UPT, -UR4, URZ, URZ ;  /* 0x000000ff04057290 */ /* 0x000fe4000fffe1ff */
[----:B------:R-:W-:Y:S02]  /*14e0*/  UPLOP3.LUT UP0, UPT, UPT, UPT, UPT, 0x80, 0x8 ;  /* 0x000000000008789c */ /* 0x000fe40003f0f070 */
[----:B------:R-:W-:-:S09]  /*14f0*/  UISETP.GT.AND UP1, UPT, UR5, 0xc, UPT ;  /* 0x0000000c0500788c */ /* 0x000fd2000bf24270 */
[----:B------:R-:W-:Y:S05]  /*1500*/  BRA.U !UP1, `(.L_x_22) ;  /* 0x0000000109707547 */ /* 0x000fea000b800000 */
[----:B------:R-:W-:-:S11]  /*1510*/  UPLOP3.LUT UP0, UPT, UPT, UPT, UPT, 0x40, 0x4 ;  /* 0x000000000004789c */ /* 0x000fd60003f0e870 */
.L_x_23:
[C---:B------:R-:W-:Y:S01]  /*1520*/  IMAD.SHL.U32 R2, R16.reuse, 0x100, RZ ;  /* 0x0000010010027824 */ /* 0x040fe200078e00ff */
[----:B--2---:R-:W-:Y:S01]  /*1530*/  LOP3.LUT R4, R16, 0xf0, RZ, 0xc0, !PT ;  /* 0x000000f010047812 */ /* 0x004fe200078ec0ff */
[----:B------:R-:W-:Y:S01]  /*1540*/  UIADD3 UR4, UPT, UPT, UR4, 0x10, URZ ;  /* 0x0000001004047890 */ /* 0x000fe2000fffe0ff */
[--C-:B------:R-:W-:Y:S02]  /*1550*/  SHF.R.U32.HI R5, RZ, 0xc, R16.reuse ;  /* 0x0000000cff057819 */ /* 0x100fe40000011610 */
[----:B------:R-:W-:Y:S01]  /*1560*/  LOP3.LUT R3, R2, 0xf00, RZ, 0xc0, !PT ;  /* 0x00000f0002037812 */ /* 0x000fe200078ec0ff */
[----:B------:R-:W-:Y:S01]  /*1570*/  UISETP.GE.AND UP1, UPT, UR4, -0xc, UPT ;  /* 0xfffffff40400788c */ /* 0x000fe2000bf26270 */
[--C-:B------:R-:W-:Y:S02]  /*1580*/  SHF.R.U32.HI R2, RZ, 0x8, R16.reuse ;  /* 0x00000008ff027819 */ /* 0x100fe40000011610 */
[----:B------:R-:W-:Y:S01]  /*1590*/  LOP3.LUT R5, R5, 0xf, RZ, 0xc0, !PT ;  /* 0x0000000f05057812 */ /* 0x000fe200078ec0ff */
[----:B------:R-:W-:Y:S01]  /*15a0*/  IMAD R3, R0, 0x1000, R3 ;  /* 0x0000100000037824 */ /* 0x000fe200078e0203 */
[----:B------:R-:W-:-:S02]  /*15b0*/  SHF.R.U32.HI R0, RZ, 0x10, R16 ;  /* 0x00000010ff007819 */ /* 0x000fc40000011610 */
[----:B------:R-:W-:-:S03]  /*15c0*/  LOP3.LUT R2, R2, 0xf, RZ, 0xc0, !PT ;  /* 0x0000000f02027812 */ /* 0x000fc600078ec0ff */
[----:B------:R-:W-:Y:S01]  /*15d0*/  IMAD.SHL.U32 R6, R0, 0x100, RZ ;  /* 0x0000010000067824 */ /* 0x000fe200078e00ff */
[----:B------:R-:W-:Y:S02]  /*15e0*/  IADD3 R2, PT, PT, R2, R4, R3 ;  /* 0x0000000402027210 */ /* 0x000fe40007ffe003 */
[----:B------:R-:W-:Y:S02]  /*15f0*/  SHF.R.U32.HI R4, RZ, 0x18, R16 ;  /* 0x00000018ff047819 */ /* 0x000fe40000011610 */
[----:B------:R-:W-:Y:S01]  /*1600*/  LOP3.LUT R3, R6, 0xf00, RZ, 0xc0, !PT ;  /* 0x00000f0006037812 */ /* 0x000fe200078ec0ff */
[----:B------:R-:W-:Y:S01]  /*1610*/  IMAD R2, R2, 0x10, R5 ;  /* 0x0000001002027824 */ /* 0x000fe200078e0205 */
[----:B------:R-:W-:Y:S02]  /*1620*/  LOP3.LUT R4, R4, 0xf, RZ, 0xc0, !PT ;  /* 0x0000000f04047812 */ /* 0x000fe400078ec0ff */
[----:B------:R-:W-:Y:S01]  /*1630*/  LOP3.LUT R5, R0, 0xf0, RZ, 0xc0, !PT ;  /* 0x000000f000057812 */ /* 0x000fe200078ec0ff */
[----:B------:R-:W-:-:S05]  /*1640*/  IMAD R3, R2, 0x1000, R3 ;  /* 0x0000100002037824 */ /* 0x000fca00078e0203 */
[----:B------:R-:W-:-:S04]  /*1650*/  IADD3 R3, PT, PT, R4, R5, R3 ;  /* 0x0000000504037210 */ /* 0x000fc80007ffe003 */
[----:B------:R-:W-:Y:S01]  /*1660*/  SHF.L.U32.HI R3, R16, 0x4, R3 ;  /* 0x0000000410037819 */ /* 0x000fe20000010603 */
[----:B------:R-:W-:-:S04]  /*1670*/  IMAD.MOV.U32 R16, RZ, RZ, RZ ;  /* 0x000000ffff107224 */ /* 0x000fc800078e00ff */
[----:B------:R-:W-:-:S05]  /*1680*/  IMAD.SHL.U32 R3, R3, 0x1000, RZ ;  /* 0x0000100003037824 */ /* 0x000fca00078e00ff */
[----:B------:R-:W-:-:S05]  /*1690*/  SHF.L.U32.HI R3, R0, 0x4, R3 ;  /* 0x0000000400037819 */ /* 0x000fca0000010603 */
[----:B------:R-:W-:-:S05]  /*16a0*/  IMAD.SHL.U32 R3, R3, 0x1000, RZ ;  /* 0x0000100003037824 */ /* 0x000fca00078e00ff */
[----:B------:R-:W-:Y:S01]  /*16b0*/  SHF.L.U32.HI R0, RZ, 0x4, R3 ;  /* 0x00000004ff007819 */ /* 0x000fe20000010603 */
[----:B------:R-:W-:Y:S06]  /*16c0*/  BRA.U !UP1, `(.L_x_23) ;  /* 0xfffffffd09947547 */ /* 0x000fec000b83ffff */
.L_x_22:
[----:B------:R-:W-:-:S04]  /*16d0*/  UIADD3 UR5, UPT, UPT, -UR4, URZ, URZ ;  /* 0x000000ff04057290 */ /* 0x000fc8000fffe1ff */
[----:B------:R-:W-:-:S09]  /*16e0*/  UISETP.GT.AND UP1, UPT, UR5, 0x4, UPT ;  /* 0x000000040500788c */ /* 0x000fd2000bf24270 */
[----:B------:R-:W-:Y:S05]  /*16f0*/  BRA.U !UP1, `(.L_x_24) ;  /* 0x0000000109587547 */ /* 0x000fea000b800000 */
[C---:B------:R-:W-:Y:S01]  /*1700*/  IMAD.SHL.U32 R2, R16.reuse, 0x100, RZ ;  /* 0x0000010010027824 */ /* 0x040fe200078e00ff */
[----:B--2---:R-:W-:Y:S01]  /*1710*/  LOP3.LUT R4, R16, 0xf0, RZ, 0xc0, !PT ;  /* 0x000000f010047812 */ /* 0x004fe200078ec0ff */
[----:B------:R-:W-:Y:S01]  /*1720*/  UIADD3 UR4, UPT, UPT, UR4, 0x8, URZ ;  /* 0x0000000804047890 */ /* 0x000fe2000fffe0ff */
[--C-:B------:R-:W-:Y:S01]  /*1730*/  SHF.R.U32.HI R5, RZ, 0xc, R16.reuse ;  /* 0x0000000cff057819 */ /* 0x100fe20000011610 */
[----:B------:R-:W-:Y:S01]  /*1740*/  UPLOP3.LUT UP0, UPT, UPT, UPT, UPT, 0x40, 0x4 ;  /* 0x000000000004789c */ /* 0x000fe20003f0e870 */
[----:B------:R-:W-:Y:S02]  /*1750*/  LOP3.LUT R3, R2, 0xf00, RZ, 0xc0, !PT ;  /* 0x00000f0002037812 */ /* 0x000fe400078ec0ff */
[--C-:B------:R-:W-:Y:S02]  /*1760*/  SHF.R.U32.HI R2, RZ, 0x8, R16.reuse ;  /* 0x00000008ff027819 */ /* 0x100fe40000011610 */
[----:B------:R-:W-:Y:S01]  /*1770*/  LOP3.LUT R5, R5, 0xf, RZ, 0xc0, !PT ;  /* 0x0000000f05057812 */ /* 0x000fe200078ec0ff */
[----:B------:R-:W-:Y:S01]  /*1780*/  IMAD R3, R0, 0x1000, R3 ;  /* 0x0000100000037824 */ /* 0x000fe200078e0203 */
[----:B------:R-:W-:-:S02]  /*1790*/  SHF.R.U32.HI R0, RZ, 0x10, R16 ;  /* 0x00000010ff007819 */ /* 0x000fc40000011610 */
[----:B------:R-:W-:Y:S02]  /*17a0*/  LOP3.LUT R2, R2, 0xf, RZ, 0xc0, !PT ;  /* 0x0000000f02027812 */ /* 0x000fe400078ec0ff */
[----:B------:R-:W-:Y:S01]  /*17b0*/  SHF.R.U32.HI R7, RZ, 0x18, R16 ;  /* 0x00000018ff077819 */ /* 0x000fe20000011610 */
[----:B------:R-:W-:Y:S01]  /*17c0*/  IMAD.SHL.U32 R6, R0, 0x100, RZ ;  /* 0x0000010000067824 */ /* 0x000fe200078e00ff */
[----:B------:R-:W-:Y:S02]  /*17d0*/  IADD3 R2, PT, PT, R2, R4, R3 ;  /* 0x0000000402027210 */ /* 0x000fe40007ffe003 */
[----:B------:R-:W-:Y:S02]  /*17e0*/  LOP3.LUT R4, R0, 0xf0, RZ, 0xc0, !PT ;  /* 0x000000f000047812 */ /* 0x000fe400078ec0ff */
[----:B------:R-:W-:Y:S01]  /*17f0*/  LOP3.LUT R3, R6, 0xf00, RZ, 0xc0, !PT ;  /* 0x00000f0006037812 */ /* 0x000fe200078ec0ff */
[----:B------:R-:W-:Y:S01]  /*1800*/  IMAD R2, R2, 0x10, R5 ;  /* 0x0000001002027824 */ /* 0x000fe200078e0205 */
[----:B------:R-:W-:-:S03]  /*1810*/  LOP3.LUT R0, R7, 0xf, RZ, 0xc0, !PT ;  /* 0x0000000f07007812 */ /* 0x000fc600078ec0ff */
[----:B------:R-:W-:-:S05]  /*1820*/  IMAD R3, R2, 0x1000, R3 ;  /* 0x0000100002037824 */ /* 0x000fca00078e0203 */
[----:B------:R-:W-:-:S04]  /*1830*/  IADD3 R3, PT, PT, R0, R4, R3 ;  /* 0x0000000400037210 */ /* 0x000fc80007ffe003 */
[----:B------:R-:W-:Y:S01]  /*1840*/  SHF.L.U32.HI R0, R16, 0x4, R3 ;  /* 0x0000000410007819 */ /* 0x000fe20000010603 */
[----:B------:R-:W-:-:S07]  /*1850*/  IMAD.MOV.U32 R16, RZ, RZ, RZ ;  /* 0x000000ffff107224 */ /* 0x000fce00078e00ff */
.L_x_24:
[----:B------:R-:W-:-:S09]  /*1860*/  UISETP.NE.OR UP0, UPT, UR4, URZ, UP0 ;  /* 0x000000ff0400728c */ /* 0x000fd20008705670 */
[----:B------:R-:W-:Y:S05]  /*1870*/  BRA.U !UP0, `(.L_x_20) ;  /* 0x0000000108387547 */ /* 0x000fea000b800000 */
.L_x_21:
        /* <DEDUP_REMOVED lines=14> */
.L_x_20:
[----:B------:R-:W-:-:S09]  /*1960*/  UISETP.NE.AND UP0, UPT, UR6, URZ, UPT ;  /* 0x000000ff0600728c */ /* 0x000fd2000bf05270 */
[----:B------:R-:W-:Y:S05]  /*1970*/  BRA.U !UP0, `(.L_x_19) ;  /* 0x00000001081c7547 */ /* 0x000fea000b800000 */
[----:B------:R-:W-:-:S12]  /*1980*/  UIADD3 UR6, UPT, UPT, -UR6, URZ, URZ ;  /* 0x000000ff06067290 */ /* 0x000fd8000fffe1ff */
.L_x_25:
[----:B------:R-:W-:Y:S01]  /*1990*/  UIADD3 UR6, UPT, UPT, UR6, 0x1, URZ ;  /* 0x0000000106067890 */ /* 0x000fe2000fffe0ff */
[----:B------:R-:W-:Y:S02]  /*19a0*/  LOP3.LUT R3, R16, 0xf, RZ, 0xc0, !PT ;  /* 0x0000000f10037812 */ /* 0x000fe400078ec0ff */
[----:B------:R-:W-:Y:S01]  /*19b0*/  SHF.R.U32.HI R16, RZ, 0x4, R16 ;  /* 0x00000004ff107819 */ /* 0x000fe20000011610 */
[----:B------:R-:W-:Y:S02]  /*19c0*/  UISETP.NE.AND UP0, UPT, UR6, URZ, UPT ;  /* 0x000000ff0600728c */ /* 0x000fe4000bf05270 */
[----:B------:R-:W-:-:S07]  /*19d0*/  IMAD R0, R0, 0x10, R3 ;  /* 0x0000001000007824 */ /* 0x000fce00078e0203 */
[----:B------:R-:W-:Y:S05]  /*19e0*/  BRA.U UP0, `(.L_x_25) ;  /* 0xfffffffd00e87547 */ /* 0x000fea000b83ffff */
.L_x_19:
[----:B--2---:R-:W2:Y:S01]  /*19f0*/  LDS.128 R4, [R17+0x100] ;  /* 0x0001000011047984 */ /* 0x004ea20000000c00 */
[----:B------:R-:W3:Y:S02]  /*1a00*/  LDC.64 R2, c[0x0][0x388] ;  /* 0x0000e200ff027b82 */ /* 0x000ee40000000a00 */
[----:B---3--:R-:W-:-:S05]  /*1a10*/  IMAD.WIDE R2, R0, 0x10, R2 ;  /* 0x0000001000027825 */ /* 0x008fca00078e0202 */
[----:B--2---:R-:W-:Y:S01]  /*1a20*/  STG.E.128 desc[UR8][R2.64], R4 ;  /* 0x0000000402007986 */ /* 0x004fe2000c101d08 */
[----:B------:R-:W-:Y:S05]  /*1a30*/  EXIT ;  /* 0x000000000000794d */ /* 0x000fea0003800000 */
        .weak           $__internal_0_$__cuda_sm20_div_rn_f64_full
        .type           $__internal_0_$__cuda_sm20_div_rn_f64_full,@function
        .size           $__internal_0_$__cuda_sm20_div_rn_f64_full,($_Z8fft_lastPN6thrust24THRUST_300001_SM_1000_NS7complexIdEES3_ii$__internal_trig_reduction_slowpathd - $__internal_0_$__cuda_sm20_div_rn_f64_full)
$__internal_0_$__cuda_sm20_div_rn_f64_full:
[C---:B------:R-:W-:Y:S01]  /*1a40*/  FSETP.GEU.AND P0, PT, |R7|.reuse, 1.469367938527859385e-39, PT ;  /* 0x001000000700780b */ /* 0x040fe20003f0e200 */
[----:B------:R-:W-:Y:S01]  /*1a50*/  IMAD.MOV.U32 R10, RZ, RZ, 0x1 ;  /* 0x00000001ff0a7424 */ /* 0x000fe200078e00ff */
[----:B------:R-:W-:Y:S01]  /*1a60*/  LOP3.LUT R8, R7, 0x800fffff, RZ, 0xc0, !PT ;  /* 0x800fffff07087812 */ /* 0x000fe200078ec0ff */
[----:B------:R-:W-:Y:S01]  /*1a70*/  IMAD.MOV.U32 R18, RZ, RZ, 0x1ca00000 ;  /* 0x1ca00000ff127424 */ /* 0x000fe200078e00ff */
[C---:B------:R-:W-:Y:S01]  /*1a80*/  FSETP.GEU.AND P2, PT, |R21|.reuse, 1.469367938527859385e-39, PT ;  /* 0x001000001500780b */ /* 0x040fe20003f4e200 */
[----:B------:R-:W-:Y:S01]  /*1a90*/  BSSY.RECONVERGENT B1, `(.L_x_26) ;  /* 0x0000052000017945 */ /* 0x000fe20003800200 */
[----:B------:R-:W-:Y:S01]  /*1aa0*/  LOP3.LUT R9, R8, 0x3ff00000, RZ, 0xfc, !PT ;  /* 0x3ff0000008097812 */ /* 0x000fe200078efcff */
[----:B------:R-:W-:Y:S01]  /*1ab0*/  IMAD.MOV.U32 R8, RZ, RZ, R6 ;  /* 0x000000ffff087224 */ /* 0x000fe200078e0006 */
[----:B------:R-:W-:Y:S02]  /*1ac0*/  LOP3.LUT R5, R21, 0x7ff00000, RZ, 0xc0, !PT ;  /* 0x7ff0000015057812 */ /* 0x000fe400078ec0ff */
[----:B------:R-:W-:-:S03]  /*1ad0*/  LOP3.LUT R24, R7, 0x7ff00000, RZ, 0xc0, !PT ;  /* 0x7ff0000007187812 */ /* 0x000fc600078ec0ff */
[----:B------:R-:W-:Y:S01]  /*1ae0*/  @!P0 DMUL R8, R6, 8.98846567431157953865e+307 ;  /* 0x7fe0000006088828 */ /* 0x000fe20000000000 */
[----:B------:R-:W-:-:S03]  /*1af0*/  ISETP.GE.U32.AND P1, PT, R5, R24, PT ;  /* 0x000000180500720c */ /* 0x000fc60003f26070 */
[----:B------:R-:W-:Y:S02]  /*1b00*/  @!P2 LOP3.LUT R12, R7, 0x7ff00000, RZ, 0xc0, !PT ;  /* 0x7ff00000070ca812 */ /* 0x000fe400078ec0ff */
[----:B------:R-:W0:Y:S02]  /*1b10*/  MUFU.RCP64H R11, R9 ;  /* 0x00000009000b7308 */ /* 0x000e240000001800 */
[----:B------:R-:W-:Y:S02]  /*1b20*/  @!P2 ISETP.GE.U32.AND P3, PT, R5, R12, PT ;  /* 0x0000000c0500a20c */ /* 0x000fe40003f66070 */
[----:B------:R-:W-:Y:S02]  /*1b30*/  @!P0 LOP3.LUT R24, R9, 0x7ff00000, RZ, 0xc0, !PT ;  /* 0x7ff0000009188812 */ /* 0x000fe400078ec0ff */
[----:B------:R-:W-:-:S04]  /*1b40*/  @!P2 SEL R13, R18, 0x63400000, !P3 ;  /* 0x63400000120da807 */ /* 0x000fc80005800000 */
[----:B------:R-:W-:-:S04]  /*1b50*/  @!P2 LOP3.LUT R22, R13, 0x80000000, R21, 0xf8, !PT ;  /* 0x800000000d16a812 */ /* 0x000fc800078ef815 */
[----:B------:R-:W-:Y:S01]  /*1b60*/  @!P2 LOP3.LUT R23, R22, 0x100000, RZ, 0xfc, !PT ;  /* 0x001000001617a812 */ /* 0x000fe200078efcff */
[----:B------:R-:W-:Y:S01]  /*1b70*/  @!P2 IMAD.MOV.U32 R22, RZ, RZ, RZ ;  /* 0x000000ffff16a224 */ /* 0x000fe200078e00ff */
[----:B0-----:R-:W-:-:S08]  /*1b80*/  DFMA R14, R10, -R8, 1 ;  /* 0x3ff000000a0e742b */ /* 0x001fd00000000808 */
[----:B------:R-:W-:-:S08]  /*1b90*/  DFMA R14, R14, R14, R14 ;  /* 0x0000000e0e0e722b */ /* 0x000fd0000000000e */
[----:B------:R-:W-:Y:S01]  /*1ba0*/  DFMA R14, R10, R14, R10 ;  /* 0x0000000e0a0e722b */ /* 0x000fe2000000000a */
[----:B------:R-:W-:Y:S01]  /*1bb0*/  SEL R11, R18, 0x63400000, !P1 ;  /* 0x63400000120b7807 */ /* 0x000fe20004800000 */
[----:B------:R-:W-:-:S03]  /*1bc0*/  IMAD.MOV.U32 R10, RZ, RZ, R20 ;  /* 0x000000ffff0a7224 */ /* 0x000fc600078e0014 */
[----:B------:R-:W-:-:S03]  /*1bd0*/  LOP3.LUT R11, R11, 0x800fffff, R21, 0xf8, !PT ;  /* 0x800fffff0b0b7812 */ /* 0x000fc600078ef815 */
[----:B------:R-:W-:-:S03]  /*1be0*/  DFMA R12, R14, -R8, 1 ;  /* 0x3ff000000e0c742b */ /* 0x000fc60000000808 */
[----:B------:R-:W-:-:S05]  /*1bf0*/  @!P2 DFMA R10, R10, 2, -R22 ;  /* 0x400000000a0aa82b */ /* 0x000fca0000000816 */
[----:B------:R-:W-:-:S08]  /*1c00*/  DFMA R12, R14, R12, R14 ;  /* 0x0000000c0e0c722b */ /* 0x000fd0000000000e */
[----:B------:R-:W-:-:S08]  /*1c10*/  DMUL R14, R12, R10 ;  /* 0x0000000a0c0e7228 */ /* 0x000fd00000000000 */
[----:B------:R-:W-:-:S08]  /*1c20*/  DFMA R22, R14, -R8, R10 ;  /* 0x800000080e16722b */ /* 0x000fd0000000000a */
[----:B------:R-:W-:Y:S01]  /*1c30*/  DFMA R22, R12, R22, R14 ;  /* 0x000000160c16722b */ /* 0x000fe2000000000e */
[----:B------:R-:W-:Y:S01]  /*1c40*/  IMAD.MOV.U32 R15, RZ, RZ, R5 ;  /* 0x000000ffff0f7224 */ /* 0x000fe200078e0005 */
[----:B------:R-:W-:Y:S01]  /*1c50*/  @!P2 LOP3.LUT R15, R11, 0x7ff00000, RZ, 0xc0, !PT ;  /* 0x7ff000000b0fa812 */ /* 0x000fe200078ec0ff */
[----:B------:R-:W-:-:S04]  /*1c60*/  VIADD R13, R24, 0xffffffff ;  /* 0xffffffff180d7836 */ /* 0x000fc80000000000 */
[----:B------:R-:W-:-:S05]  /*1c70*/  VIADD R12, R15, 0xffffffff ;  /* 0xffffffff0f0c7836 */ /* 0x000fca0000000000 */
[----:B------:R-:W-:-:S04]  /*1c80*/  ISETP.GT.U32.AND P0, PT, R12, 0x7feffffe, PT ;  /* 0x7feffffe0c00780c */ /* 0x000fc80003f04070 */
[----:B------:R-:W-:-:S13]  /*1c90*/  ISETP.GT.U32.OR P0, PT, R13, 0x7feffffe, P0 ;  /* 0x7feffffe0d00780c */ /* 0x000fda0000704470 */
[----:B------:R-:W-:Y:S05]  /*1ca0*/  @P0 BRA `(.L_x_27) ;  /* 0x00000000006c0947 */ /* 0x000fea0003800000 */
[----:B------:R-:W-:-:S04]  /*1cb0*/  LOP3.LUT R14, R7, 0x7ff00000, RZ, 0xc0, !PT ;  /* 0x7ff00000070e7812 */ /* 0x000fc800078ec0ff */
[CC--:B------:R-:W-:Y:S02]  /*1cc0*/  VIADDMNMX R12, R5.reuse, -R14.reuse, 0xb9600000, !PT ;  /* 0xb9600000050c7446 */ /* 0x0c0fe4000780090e */
[----:B------:R-:W-:Y:S01]  /*1cd0*/  ISETP.GE.U32.AND P0, PT, R5, R14, PT ;  /* 0x0000000e0500720c */ /* 0x000fe20003f06070 */
[----:B------:R-:W-:Y:S01]  /*1ce0*/  IMAD.MOV.U32 R14, RZ, RZ, RZ ;  /* 0x000000ffff0e7224 */ /* 0x000fe200078e00ff */
[----:B------:R-:W-:Y:S02]  /*1cf0*/  VIMNMX R5, PT, PT, R12, 0x46a00000, PT ;  /* 0x46a000000c057848 */ /* 0x000fe40003fe0100 */
[----:B------:R-:W-:-:S05]  /*1d00*/  SEL R18, R18, 0x63400000, !P0 ;  /* 0x6340000012127807 */ /* 0x000fca0004000000 */
[----:B------:R-:W-:-:S04]  /*1d10*/  IMAD.IADD R5, R5, 0x1, -R18 ;  /* 0x0000000105057824 */ /* 0x000fc800078e0a12 */
[----:B------:R-:W-:-:S06]  /*1d20*/  VIADD R15, R5, 0x7fe00000 ;  /* 0x7fe00000050f7836 */ /* 0x000fcc0000000000 */
[----:B------:R-:W-:-:S10]  /*1d30*/  DMUL R12, R22, R14 ;  /* 0x0000000e160c7228 */ /* 0x000fd40000000000 */
[----:B------:R-:W-:-:S13]  /*1d40*/  FSETP.GTU.AND P0, PT, |R13|, 1.469367938527859385e-39, PT ;  /* 0x001000000d00780b */ /* 0x000fda0003f0c200 */
[----:B------:R-:W-:Y:S05]  /*1d50*/  @P0 BRA `(.L_x_28) ;  /* 0x0000000000940947 */ /* 0x000fea0003800000 */
[----:B------:R-:W-:Y:S01]  /*1d60*/  DFMA R8, R22, -R8, R10 ;  /* 0x800000081608722b */ /* 0x000fe2000000000a */
[----:B------:R-:W-:-:S09]  /*1d70*/  IMAD.MOV.U32 R14, RZ, RZ, RZ ;  /* 0x000000ffff0e7224 */ /* 0x000fd200078e00ff */
[C---:B------:R-:W-:Y:S02]  /*1d80*/  FSETP.NEU.AND P0, PT, R9.reuse, RZ, PT ;  /* 0x000000ff0900720b */ /* 0x040fe40003f0d000 */
[----:B------:R-:W-:-:S04]  /*1d90*/  LOP3.LUT R11, R9, 0x80000000, R7, 0x48, !PT ;  /* 0x80000000090b7812 */ /* 0x000fc800078e4807 */
[----:B------:R-:W-:-:S07]  /*1da0*/  LOP3.LUT R15, R11, R15, RZ, 0xfc, !PT ;  /* 0x0000000f0b0f7212 */ /* 0x000fce00078efcff */
[----:B------:R-:W-:Y:S05]  /*1db0*/  @!P0 BRA `(.L_x_28) ;  /* 0x00000000007c8947 */ /* 0x000fea0003800000 */
[----:B------:R-:W-:Y:S01]  /*1dc0*/  IMAD.MOV R7, RZ, RZ, -R5 ;  /* 0x000000ffff077224 */ /* 0x000fe200078e0a05 */
[----:B------:R-:W-:Y:S01]  /*1dd0*/  DMUL.RP R14, R22, R14 ;  /* 0x0000000e160e7228 */ /* 0x000fe20000008000 */
[----:B------:R-:W-:Y:S01]  /*1de0*/  IMAD.MOV.U32 R6, RZ, RZ, RZ ;  /* 0x000000ffff067224 */ /* 0x000fe200078e00ff */
[----:B------:R-:W-:-:S05]  /*1df0*/  IADD3 R5, PT, PT, -R5, -0x43300000, RZ ;  /* 0xbcd0000005057810 */ /* 0x000fca0007ffe1ff */
[----:B------:R-:W-:-:S03]  /*1e00*/  DFMA R6, R12, -R6, R22 ;  /* 0x800000060c06722b */ /* 0x000fc60000000016 */
[----:B------:R-:W-:-:S07]  /*1e10*/  LOP3.LUT R11, R15, R11, RZ, 0x3c, !PT ;  /* 0x0000000b0f0b7212 */ /* 0x000fce00078e3cff */
[----:B------:R-:W-:-:S04]  /*1e20*/  FSETP.NEU.AND P0, PT, |R7|, R5, PT ;  /* 0x000000050700720b */ /* 0x000fc80003f0d200 */
[----:B------:R-:W-:Y:S02]  /*1e30*/  FSEL R12, R14, R12, !P0 ;  /* 0x0000000c0e0c7208 */ /* 0x000fe40004000000 */
[----:B------:R-:W-:Y:S01]  /*1e40*/  FSEL R13, R11, R13, !P0 ;  /* 0x0000000d0b0d7208 */ /* 0x000fe20004000000 */
[----:B------:R-:W-:Y:S06]  /*1e50*/  BRA `(.L_x_28) ;  /* 0x0000000000547947 */ /* 0x000fec0003800000 */
.L_x_27:
[----:B------:R-:W-:-:S14]  /*1e60*/  DSETP.NAN.AND P0, PT, R20, R20, PT ;  /* 0x000000141400722a */ /* 0x000fdc0003f08000 */
[----:B------:R-:W-:Y:S05]  /*1e70*/  @P0 BRA `(.L_x_29) ;  /* 0x0000000000440947 */ /* 0x000fea0003800000 */
[----:B------:R-:W-:-:S14]  /*1e80*/  DSETP.NAN.AND P0, PT, R6, R6, PT ;  /* 0x000000060600722a */ /* 0x000fdc0003f08000 */
[----:B------:R-:W-:Y:S05]  /*1e90*/  @P0 BRA `(.L_x_30) ;  /* 0x0000000000300947 */ /* 0x000fea0003800000 */
[----:B------:R-:W-:Y:S01]  /*1ea0*/  ISETP.NE.AND P0, PT, R15, R24, PT ;  /* 0x000000180f00720c */ /* 0x000fe20003f05270 */
[----:B------:R-:W-:Y:S02]  /*1eb0*/  IMAD.MOV.U32 R12, RZ, RZ, 0x0 ;  /* 0x00000000ff0c7424 */ /* 0x000fe400078e00ff */
[----:B------:R-:W-:-:S10]  /*1ec0*/  IMAD.MOV.U32 R13, RZ, RZ, -0x80000 ;  /* 0xfff80000ff0d7424 */ /* 0x000fd400078e00ff */
[----:B------:R-:W-:Y:S05]  /*1ed0*/  @!P0 BRA `(.L_x_28) ;  /* 0x0000000000348947 */ /* 0x000fea0003800000 */
[----:B------:R-:W-:Y:S02]  /*1ee0*/  ISETP.NE.AND P0, PT, R15, 0x7ff00000, PT ;  /* 0x7ff000000f00780c */ /* 0x000fe40003f05270 */
[----:B------:R-:W-:Y:S02]  /*1ef0*/  LOP3.LUT R13, R21, 0x80000000, R7, 0x48, !PT ;  /* 0x80000000150d7812 */ /* 0x000fe400078e4807 */
[----:B------:R-:W-:-:S13]  /*1f00*/  ISETP.EQ.OR P0, PT, R24, RZ, !P0 ;  /* 0x000000ff1800720c */ /* 0x000fda0004702670 */
[----:B------:R-:W-:Y:S01]  /*1f10*/  @P0 LOP3.LUT R5, R13, 0x7ff00000, RZ, 0xfc, !PT ;  /* 0x7ff000000d050812 */ /* 0x000fe200078efcff */
[----:B------:R-:W-:Y:S02]  /*1f20*/  @!P0 IMAD.MOV.U32 R12, RZ, RZ, RZ ;  /* 0x000000ffff0c8224 */ /* 0x000fe400078e00ff */
[----:B------:R-:W-:Y:S02]  /*1f30*/  @P0 IMAD.MOV.U32 R12, RZ, RZ, RZ ;  /* 0x000000ffff0c0224 */ /* 0x000fe400078e00ff */
[----:B------:R-:W-:Y:S01]  /*1f40*/  @P0 IMAD.MOV.U32 R13, RZ, RZ, R5 ;  /* 0x000000ffff0d0224 */ /* 0x000fe200078e0005 */
[----:B------:R-:W-:Y:S06]  /*1f50*/  BRA `(.L_x_28) ;  /* 0x0000000000147947 */ /* 0x000fec0003800000 */
.L_x_30:
[----:B------:R-:W-:Y:S01]  /*1f60*/  LOP3.LUT R13, R7, 0x80000, RZ, 0xfc, !PT ;  /* 0x00080000070d7812 */ /* 0x000fe200078efcff */
[----:B------:R-:W-:Y:S01]  /*1f70*/  IMAD.MOV.U32 R12, RZ, RZ, R6 ;  /* 0x000000ffff0c7224 */ /* 0x000fe200078e0006 */
[----:B------:R-:W-:Y:S06]  /*1f80*/  BRA `(.L_x_28) ;  /* 0x0000000000087947 */ /* 0x000fec0003800000 */
.L_x_29:
[----:B------:R-:W-:Y:S01]  /*1f90*/  LOP3.LUT R13, R21, 0x80000, RZ, 0xfc, !PT ;  /* 0x00080000150d7812 */ /* 0x000fe200078efcff */
[----:B------:R-:W-:-:S07]  /*1fa0*/  IMAD.MOV.U32 R12, RZ, RZ, R20 ;  /* 0x000000ffff0c7224 */ /* 0x000fce00078e0014 */
.L_x_28:
[----:B------:R-:W-:Y:S05]  /*1fb0*/  BSYNC.RECONVERGENT B1 ;  /* 0x0000000000017941 */ /* 0x000fea0003800200 */
.L_x_26:
[----:B------:R-:W-:Y:S02]  /*1fc0*/  IMAD.MOV.U32 R5, RZ, RZ, 0x0 ;  /* 0x00000000ff057424 */ /* 0x000fe400078e00ff */
[----:B------:R-:W-:Y:S02]  /*1fd0*/  IMAD.MOV.U32 R24, RZ, RZ, R12 ;  /* 0x000000ffff187224 */ /* 0x000fe400078e000c */
[----:B------:R-:W-:Y:S01]  /*1fe0*/  IMAD.MOV.U32 R25, RZ, RZ, R13 ;  /* 0x000000ffff197224 */ /* 0x000fe200078e000d */
[----:B------:R-:W-:Y:S06]  /*1ff0*/  RET.REL.NODEC R4 `(_Z8fft_lastPN6thrust24THRUST_300001_SM_1000_NS7complexIdEES3_ii) ;  /* 0xffffffe004007950 */ /* 0x000fec0003c3ffff */
        .type           $_Z8fft_lastPN6thrust24THRUST_300001_SM_1000_NS7complexIdEES3_ii$__internal_trig_reduction_slowpathd,@function
        .size           $_Z8fft_lastPN6thrust24THRUST_300001_SM_1000_NS7complexIdEES3_ii$__internal_trig_reduction_slowpathd,(.L_x_106 - $_Z8fft_lastPN6thrust24THRUST_300001_SM_1000_NS7complexIdEES3_ii$__internal_trig_reduction_slowpathd)
$_Z8fft_lastPN6thrust24THRUST_300001_SM_1000_NS7complexIdEES3_ii$__internal_trig_reduction_slowpathd:
[--C-:B------:R-:W-:Y:S01]  /*2000*/  SHF.R.U32.HI R10, RZ, 0x14, R5.reuse ;  /* 0x00000014ff0a7819 */ /* 0x100fe20000011605 */
[----:B------:R-:W-:Y:S02]  /*2010*/  IMAD.MOV.U32 R27, RZ, RZ, R5 ;  /* 0x000000ffff1b7224 */ /* 0x000fe400078e0005 */
[----:B------:R-:W-:Y:S01]  /*2020*/  IMAD.MOV.U32 R6, RZ, RZ, RZ ;  /* 0x000000ffff067224 */ /* 0x000fe200078e00ff */
[----:B------:R-:W-:-:S04]  /*2030*/  LOP3.LUT R7, R10, 0x7ff, RZ, 0xc0, !PT ;  /* 0x000007ff0a077812 */ /* 0x000fc800078ec0ff */
[----:B------:R-:W-:-:S13]  /*2040*/  ISETP.NE.AND P0, PT, R7, 0x7ff, PT ;  /* 0x000007ff0700780c */ /* 0x000fda0003f05270 */
[----:B------:R-:W-:Y:S05]  /*2050*/  @!P0 BRA `(.L_x_31) ;  /* 0x0000000800488947 */ /* 0x000fea0003800000 */
[----:B------:R-:W-:Y:S01]  /*2060*/  VIADD R6, R7, 0xfffffc00 ;  /* 0xfffffc0007067836 */ /* 0x000fe20000000000 */
[----:B------:R-:W-:Y:S01]  /*2070*/  BSSY.RECONVERGENT B2, `(.L_x_32) ;  /* 0x000002f000027945 */ /* 0x000fe20003800200 */
[----:B------:R-:W-:-:S03]  /*2080*/  CS2R R8, SRZ ;  /* 0x0000000000087805 */ /* 0x000fc6000001ff00 */
[----:B------:R-:W-:Y:S02]  /*2090*/  SHF.R.U32.HI R11, RZ, 0x6, R6 ;  /* 0x00000006ff0b7819 */ /* 0x000fe40000011606 */
[----:B------:R-:W-:Y:S02]  /*20a0*/  ISETP.GE.U32.AND P0, PT, R6, 0x80, PT ;  /* 0x000000800600780c */ /* 0x000fe40003f06070 */
[C---:B------:R-:W-:Y:S02]  /*20b0*/  IADD3 R12, PT, PT, -R11.reuse, 0x13, RZ ;  /* 0x000000130b0c7810 */ /* 0x040fe40007ffe1ff */
[----:B------:R-:W-:Y:S02]  /*20c0*/  IADD3 R15, PT, PT, -R11, 0xf, RZ ;  /* 0x0000000f0b0f7810 */ /* 0x000fe40007ffe1ff */
[----:B------:R-:W-:-:S04]  /*20d0*/  SEL R12, R12, 0x12, P0 ;  /* 0x000000120c0c7807 */ /* 0x000fc80000000000 */
[----:B------:R-:W-:-:S13]  /*20e0*/  ISETP.GE.AND P0, PT, R15, R12, PT ;  /* 0x0000000c0f00720c */ /* 0x000fda0003f06270 */
[----:B------:R-:W-:Y:S05]  /*20f0*/  @P0 BRA `(.L_x_33) ;  /* 0x0000000000980947 */ /* 0x000fea0003800000 */
[----:B------:R-:W0:Y:S01]  /*2100*/  LDC.64 R6, c[0x0][0x358] ;  /* 0x0000d600ff067b82 */ /* 0x000e220000000a00 */
[C---:B------:R-:W-:Y:S01]  /*2110*/  SHF.L.U64.HI R13, R26.reuse, 0xb, R27 ;  /* 0x0000000b1a0d7819 */ /* 0x040fe2000001021b */
[----:B------:R-:W-:Y:S01]  /*2120*/  BSSY.RECONVERGENT B3, `(.L_x_34) ;  /* 0x0000022000037945 */ /* 0x000fe20003800200 */
[----:B------:R-:W-:Y:S01]  /*2130*/  IMAD.SHL.U32 R14, R26, 0x800, RZ ;  /* 0x000008001a0e7824 */ /* 0x000fe200078e00ff */
[----:B------:R-:W-:Y:S01]  /*2140*/  IADD3 R26, PT, PT, RZ, -R11, -R12 ;  /* 0x8000000bff1a7210 */ /* 0x000fe20007ffe80c */
[----:B------:R-:W-:Y:S01]  /*2150*/  IMAD.MOV.U32 R18, RZ, RZ, RZ ;  /* 0x000000ffff127224 */ /* 0x000fe200078e00ff */
[----:B------:R-:W-:Y:S02]  /*2160*/  CS2R R8, SRZ ;  /* 0x0000000000087805 */ /* 0x000fe4000001ff00 */
[----:B------:R-:W-:-:S07]  /*2170*/  LOP3.LUT R13, R13, 0x80000000, RZ, 0xfc, !PT ;  /* 0x800000000d0d7812 */ /* 0x000fce00078efcff */
.L_x_35:
[----:B------:R-:W1:Y:S01]  /*2180*/  LDC.64 R28, c[0x4][0xe0] ;  /* 0x01003800ff1c7b82 */ /* 0x000e620000000a00 */
[----:B0-----:R-:W-:Y:S02]  /*2190*/  R2UR UR6, R6 ;  /* 0x00000000060672ca */ /* 0x001fe400000e0000 */
[----:B------:R-:W-:Y:S01]  /*21a0*/  R2UR UR7, R7 ;  /* 0x00000000070772ca */ /* 0x000fe200000e0000 */
[----:B-1----:R-:W-:-:S12]  /*21b0*/  IMAD.WIDE R30, R15, 0x8, R28 ;  /* 0x000000080f1e7825 */ /* 0x002fd800078e021c */
[----:B------:R-:W2:Y:S01]  /*21c0*/  LDG.E.64.CONSTANT R30, desc[UR6][R30.64] ;  /* 0x000000061e1e7981 */ /* 0x000ea2000c1e9b00 */
[----:B------:R-:W-:Y:S02]  /*21d0*/  VIADD R26, R26, 0x1 ;  /* 0x000000011a1a7836 */ /* 0x000fe40000000000 */
[----:B------:R-:W-:Y:S02]  /*21e0*/  VIADD R15, R15, 0x1 ;  /* 0x000000010f0f7836 */ /* 0x000fe40000000000 */
[----:B--2---:R-:W-:-:S04]  /*21f0*/  IMAD.WIDE.U32 R8, P2, R30, R14, R8 ;  /* 0x0000000e1e087225 */ /* 0x004fc80007840008 */
[----:B------:R-:W-:Y:S02]  /*2200*/  IMAD R27, R30, R13, RZ ;  /* 0x0000000d1e1b7224 */ /* 0x000fe400078e02ff */
[----:B------:R-:W-:-:S03]  /*2210*/  IMAD R28, R31, R14, RZ ;  /* 0x0000000e1f1c7224 */ /* 0x000fc600078e02ff */
[----:B------:R-:W-:-:S04]  /*2220*/  IADD3 R9, P0, PT, R27, R9, RZ ;  /* 0x000000091b097210 */ /* 0x000fc80007f1e0ff */
[----:B------:R-:W-:Y:S01]  /*2230*/  IADD3 R29, P1, PT, R28, R9, RZ ;  /* 0x000000091c1d7210 */ /* 0x000fe20007f3e0ff */
[----:B------:R-:W-:-:S04]  /*2240*/  IMAD.HI.U32 R9, R30, R13, RZ ;  /* 0x0000000d1e097227 */ /* 0x000fc800078e00ff */
[----:B------:R-:W-:Y:S02]  /*2250*/  IMAD.X R9, RZ, RZ, R9, P2 ;  /* 0x000000ffff097224 */ /* 0x000fe400010e0609 */
[----:B------:R-:W-:-:S04]  /*2260*/  IMAD.HI.U32 R30, R31, R14, RZ ;  /* 0x0000000e1f1e7227 */ /* 0x000fc800078e00ff */
[----:B------:R-:W-:Y:S01]  /*2270*/  IMAD.MOV.U32 R28, RZ, RZ, R8 ;  /* 0x000000ffff1c7224 */ /* 0x000fe200078e0008 */
[----:B------:R-:W-:Y:S01]  /*2280*/  IADD3.X R9, P0, PT, R30, R9, RZ, P0, !PT ;  /* 0x000000091e097210 */ /* 0x000fe2000071e4ff */
[CC--:B------:R-:W-:Y:S02]  /*2290*/  IMAD R30, R31.reuse, R13.reuse, RZ ;  /* 0x0000000d1f1e7224 */ /* 0x0c0fe400078e02ff */
[----:B------:R-:W-:-:S03]  /*22a0*/  IMAD.HI.U32 R31, R31, R13, RZ ;  /* 0x0000000d1f1f7227 */ /* 0x000fc600078e00ff */
[----:B------:R-:W-:Y:S01]  /*22b0*/  IADD3.X R30, P1, PT, R30, R9, RZ, P1, !PT ;  /* 0x000000091e1e7210 */ /* 0x000fe20000f3e4ff */
[----:B------:R-:W-:Y:S01]  /*22c0*/  IMAD.X R9, RZ, RZ, R31, P0 ;  /* 0x000000ffff097224 */ /* 0x000fe200000e061f */
[----:B------:R-:W-:Y:S01]  /*22d0*/  ISETP.NE.AND P0, PT, R26, -0xf, PT ;  /* 0xfffffff11a00780c */ /* 0x000fe20003f05270 */
[C---:B------:R-:W-:Y:S02]  /*22e0*/  IMAD R8, R18.reuse, 0x8, R1 ;  /* 0x0000000812087824 */ /* 0x040fe400078e0201 */
[----:B------:R-:W-:Y:S02]  /*22f0*/  IMAD.X R9, RZ, RZ, R9, P1 ;  /* 0x000000ffff097224 */ /* 0x000fe400008e0609 */
[----:B------:R-:W-:Y:S01]  /*2300*/  VIADD R18, R18, 0x1 ;  /* 0x0000000112127836 */ /* 0x000fe20000000000 */
[----:B------:R0:W-:Y:S02]  /*2310*/  STL.64 [R8], R28 ;  /* 0x0000001c08007387 */ /* 0x0001e40000100a00 */
[----:B0-----:R-:W-:-:S05]  /*2320*/  IMAD.MOV.U32 R8, RZ, RZ, R30 ;  /* 0x000000ffff087224 */ /* 0x001fca00078e001e */
[----:B------:R-:W-:Y:S05]  /*2330*/  @P0 BRA `(.L_x_35) ;  /* 0xfffffffc00900947 */ /* 0x000fea000383ffff */
[----:B------:R-:W-:Y:S05]  /*2340*/  BSYNC.RECONVERGENT B3 ;  /* 0x0000000000037941 */ /* 0x000fea0003800200 */
.L_x_34:
[----:B------:R-:W-:-:S07]  /*2350*/  IMAD.MOV.U32 R15, RZ, RZ, R12 ;  /* 0x000000ffff0f7224 */ /* 0x000fce00078e000c */
.L_x_33:
[----:B------:R-:W-:Y:S05]  /*2360*/  BSYNC.RECONVERGENT B2 ;  /* 0x0000000000027941 */ /* 0x000fea0003800200 */
.L_x_32:
[----:B------:R-:W-:Y:S01]  /*2370*/  LOP3.LUT P0, R27, R10, 0x3f, RZ, 0xc0, !PT ;  /* 0x0000003f0a1b7812 */ /* 0x000fe2000780c0ff */
[----:B------:R-:W-:-:S04]  /*2380*/  IMAD.IADD R6, R11, 0x1, R15 ;  /* 0x000000010b067824 */ /* 0x000fc800078e020f */
[----:B------:R-:W-:-:S05]  /*2390*/  IMAD.U32 R29, R6, 0x8, R1 ;  /* 0x00000008061d7824 */ /* 0x000fca00078e0001 */
[----:B------:R0:W-:Y:S04]  /*23a0*/  STL.64 [R29+-0x78], R8 ;  /* 0xffff88081d007387 */ /* 0x0001e80000100a00 */
[----:B------:R-:W2:Y:S04]  /*23b0*/  @P0 LDL.64 R12, [R1+0x8] ;  /* 0x00000800010c0983 */ /* 0x000ea80000100a00 */
[----:B------:R-:W3:Y:S04]  /*23c0*/  LDL.64 R6, [R1+0x10] ;  /* 0x0000100001067983 */ /* 0x000ee80000100a00 */
[----:B------:R-:W4:Y:S01]  /*23d0*/  LDL.64 R10, [R1+0x18] ;  /* 0x00001800010a7983 */ /* 0x000f220000100a00 */
[----:B------:R-:W-:Y:S01]  /*23e0*/  BSSY.RECONVERGENT B2, `(.L_x_36) ;  /* 0x0000035000027945 */ /* 0x000fe20003800200 */
[----:B--2---:R-:W-:-:S02]  /*23f0*/  @P0 SHF.R.U64 R18, R12, 0x1, R13 ;  /* 0x000000010c120819 */ /* 0x004fc4000000120d */
[----:B------:R-:W-:Y:S02]  /*2400*/  @P0 SHF.R.U32.HI R26, RZ, 0x1, R13 ;  /* 0x00000001ff1a0819 */ /* 0x000fe4000001160d */
[----:B------:R-:W-:Y:S02]  /*2410*/  @P0 LOP3.LUT R13, R27, 0x3f, RZ, 0x3c, !PT ;  /* 0x0000003f1b0d0812 */ /* 0x000fe400078e3cff */
[----:B---3--:R-:W-:Y:S02]  /*2420*/  @P0 SHF.L.U32 R15, R6, R27, RZ ;  /* 0x0000001b060f0219 */ /* 0x008fe400000006ff */
[----:B0-----:R-:W-:Y:S02]  /*2430*/  @P0 SHF.R.U64 R8, R18, R13, R26 ;  /* 0x0000000d12080219 */ /* 0x001fe4000000121a */
[--C-:B------:R-:W-:Y:S02]  /*2440*/  @P0 SHF.R.U32.HI R12, RZ, 0x1, R7.reuse ;  /* 0x00000001ff0c0819 */ /* 0x100fe40000011607 */
[----:B------:R-:W-:-:S02]  /*2450*/  @P0 SHF.R.U64 R28, R6, 0x1, R7 ;  /* 0x00000001061c0819 */ /* 0x000fc40000001207 */
[----:B------:R-:W-:Y:S02]  /*2460*/  @P0 SHF.L.U64.HI R14, R6, R27, R7 ;  /* 0x0000001b060e0219 */ /* 0x000fe40000010207 */
[----:B------:R-:W-:Y:S02]  /*2470*/  @P0 SHF.R.U32.HI R9, RZ, R13, R26 ;  /* 0x0000000dff090219 */ /* 0x000fe4000001161a */
[----:B------:R-:W-:Y:S02]  /*2480*/  @P0 LOP3.LUT R6, R15, R8, RZ, 0xfc, !PT ;  /* 0x000000080f060212 */ /* 0x000fe400078efcff */
[----:B----4-:R-:W-:Y:S02]  /*2490*/  @P0 SHF.L.U32 R18, R10, R27, RZ ;  /* 0x0000001b0a120219 */ /* 0x010fe400000006ff */
[----:B------:R-:W-:Y:S01]  /*24a0*/  @P0 SHF.R.U64 R29, R28, R13, R12 ;  /* 0x0000000d1c1d0219 */ /* 0x000fe2000000120c */
[----:B------:R-:W-:Y:S01]  /*24b0*/  IMAD.SHL.U32 R8, R6, 0x4, RZ ;  /* 0x0000000406087824 */ /* 0x000fe200078e00ff */
[----:B------:R-:W-:-:S02]  /*24c0*/  @P0 LOP3.LUT R7, R14, R9, RZ, 0xfc, !PT ;  /* 0x000000090e070212 */ /* 0x000fc400078efcff */
[----:B------:R-:W-:Y:S02]  /*24d0*/  @P0 SHF.L.U64.HI R27, R10, R27, R11 ;  /* 0x0000001b0a1b0219 */ /* 0x000fe4000001020b */
[----:B------:R-:W-:Y:S02]  /*24e0*/  @P0 LOP3.LUT R10, R18, R29, RZ, 0xfc, !PT ;  /* 0x0000001d120a0212 */ /* 0x000fe400078efcff */
[----:B------:R-:W-:Y:S02]  /*24f0*/  @P0 SHF.R.U32.HI R12, RZ, R13, R12 ;  /* 0x0000000dff0c0219 */ /* 0x000fe4000001160c */
[----:B------:R-:W-:Y:S02]  /*2500*/  SHF.L.U64.HI R6, R6, 0x2, R7 ;  /* 0x0000000206067819 */ /* 0x000fe40000010207 */
[----:B------:R-:W-:Y:S02]  /*2510*/  SHF.L.W.U32.HI R14, R7, 0x2, R10 ;  /* 0x00000002070e7819 */ /* 0x000fe40000010e0a */
[----:B------:R-:W-:-:S02]  /*2520*/  @P0 LOP3.LUT R11, R27, R12, RZ, 0xfc, !PT ;  /* 0x0000000c1b0b0212 */ /* 0x000fc400078efcff */
[----:B------:R-:W-:Y:S02]  /*2530*/  IADD3 RZ, P0, PT, RZ, -R8, RZ ;  /* 0x80000008ffff7210 */ /* 0x000fe40007f1e0ff */
[----:B------:R-:W-:Y:S02]  /*2540*/  LOP3.LUT R7, RZ, R6, RZ, 0x33, !PT ;  /* 0x00000006ff077212 */ /* 0x000fe400078e33ff */
[----:B------:R-:W-:Y:S02]  /*2550*/  SHF.L.W.U32.HI R10, R10, 0x2, R11 ;  /* 0x000000020a0a7819 */ /* 0x000fe40000010e0b */
[----:B------:R-:W-:Y:S02]  /*2560*/  LOP3.LUT R9, RZ, R14, RZ, 0x33, !PT ;  /* 0x0000000eff097212 */ /* 0x000fe400078e33ff */
[----:B------:R-:W-:Y:S02]  /*2570*/  IADD3.X R7, P0, PT, RZ, R7, RZ, P0, !PT ;  /* 0x00000007ff077210 */ /* 0x000fe4000071e4ff */
[----:B------:R-:W-:-:S02]  /*2580*/  LOP3.LUT R12, RZ, R10, RZ, 0x33, !PT ;  /* 0x0000000aff0c7212 */ /* 0x000fc400078e33ff */
[----:B------:R-:W-:Y:S02]  /*2590*/  IADD3.X R9, P1, PT, RZ, R9, RZ, P0, !PT ;  /* 0x00000009ff097210 */ /* 0x000fe4000073e4ff */
[----:B------:R-:W-:-:S03]  /*25a0*/  ISETP.GT.U32.AND P2, PT, R14, -0x1, PT ;  /* 0xffffffff0e00780c */ /* 0x000fc60003f44070 */
[----:B------:R-:W-:Y:S01]  /*25b0*/  IMAD.X R13, RZ, RZ, R12, P1 ;  /* 0x000000ffff0d7224 */ /* 0x000fe200008e060c */
[----:B------:R-:W-:-:S04]  /*25c0*/  ISETP.GT.AND.EX P0, PT, R10, -0x1, PT, P2 ;  /* 0xffffffff0a00780c */ /* 0x000fc80003f04320 */
[----:B------:R-:W-:Y:S02]  /*25d0*/  SEL R13, R10, R13, P0 ;  /* 0x0000000d0a0d7207 */ /* 0x000fe40000000000 */
[----:B------:R-:W-:Y:S02]  /*25e0*/  SEL R14, R14, R9, P0 ;  /* 0x000000090e0e7207 */ /* 0x000fe40000000000 */
[----:B------:R-:W-:-:S04]  /*25f0*/  ISETP.NE.U32.AND P1, PT, R13, RZ, PT ;  /* 0x000000ff0d00720c */ /* 0x000fc80003f25070 */
[----:B------:R-:W-:Y:S01]  /*2600*/  SEL R9, R14, R13, !P1 ;  /* 0x0000000d0e097207 */ /* 0x000fe20004800000 */
[----:B------:R-:W-:-:S05]  /*2610*/  @!P0 IMAD.MOV R8, RZ, RZ, -R8 ;  /* 0x000000ffff088224 */ /* 0x000fca00078e0a08 */
[----:B------:R-:W0:Y:S02]  /*2620*/  FLO.U32 R9, R9 ;  /* 0x0000000900097300 */ /* 0x000e2400000e0000 */
[C---:B0-----:R-:W-:Y:S02]  /*2630*/  IADD3 R15, PT, PT, -R9.reuse, 0x1f, RZ ;  /* 0x0000001f090f7810 */ /* 0x041fe40007ffe1ff */
[----:B------:R-:W-:-:S03]  /*2640*/  IADD3 R12, PT, PT, -R9, 0x3f, RZ ;  /* 0x0000003f090c7810 */ /* 0x000fc60007ffe1ff */
[----:B------:R-:W-:Y:S01]  /*2650*/  @P1 IMAD.MOV R12, RZ, RZ, R15 ;  /* 0x000000ffff0c1224 */ /* 0x000fe200078e020f */
[----:B------:R-:W-:-:S04]  /*2660*/  SEL R15, R6, R7, P0 ;  /* 0x00000007060f7207 */ /* 0x000fc80000000000 */
[----:B------:R-:W-:-:S13]  /*2670*/  ISETP.NE.AND P1, PT, R12, RZ, PT ;  /* 0x000000ff0c00720c */ /* 0x000fda0003f25270 */
[----:B------:R-:W-:Y:S05]  /*2680*/  @!P1 BRA `(.L_x_37) ;  /* 0x0000000000289947 */ /* 0x000fea0003800000 */
[----:B------:R-:W-:Y:S02]  /*2690*/  LOP3.LUT R7, R12, 0x3f, RZ, 0xc0, !PT ;  /* 0x0000003f0c077812 */ /* 0x000fe400078ec0ff */
[--C-:B------:R-:W-:Y:S02]  /*26a0*/  SHF.R.U64 R9, R8, 0x1, R15.reuse ;  /* 0x0000000108097819 */ /* 0x100fe4000000120f */
[----:B------:R-:W-:Y:S02]  /*26b0*/  SHF.R.U32.HI R15, RZ, 0x1, R15 ;  /* 0x00000001ff0f7819 */ /* 0x000fe4000001160f */
[----:B------:R-:W-:Y:S02]  /*26c0*/  LOP3.LUT R6, R12, 0x3f, RZ, 0xc, !PT ;  /* 0x0000003f0c067812 */ /* 0x000fe400078e0cff */
[CC--:B------:R-:W-:Y:S02]  /*26d0*/  SHF.L.U64.HI R13, R14.reuse, R7.reuse, R13 ;  /* 0x000000070e0d7219 */ /* 0x0c0fe4000001020d */
[----:B------:R-:W-:-:S02]  /*26e0*/  SHF.L.U32 R7, R14, R7, RZ ;  /* 0x000000070e077219 */ /* 0x000fc400000006ff */
[-CC-:B------:R-:W-:Y:S02]  /*26f0*/  SHF.R.U64 R14, R9, R6.reuse, R15.reuse ;  /* 0x00000006090e7219 */ /* 0x180fe4000000120f */
[----:B------:R-:W-:Y:S02]  /*2700*/  SHF.R.U32.HI R6, RZ, R6, R15 ;  /* 0x00000006ff067219 */ /* 0x000fe4000001160f */
[----:B------:R-:W-:Y:S02]  /*2710*/  LOP3.LUT R14, R7, R14, RZ, 0xfc, !PT ;  /* 0x0000000e070e7212 */ /* 0x000fe400078efcff */
[----:B------:R-:W-:-:S07]  /*2720*/  LOP3.LUT R13, R13, R6, RZ, 0xfc, !PT ;  /* 0x000000060d0d7212 */ /* 0x000fce00078efcff */
.L_x_37:
[----:B------:R-:W-:Y:S05]  /*2730*/  BSYNC.RECONVERGENT B2 ;  /* 0x0000000000027941 */ /* 0x000fea0003800200 */
.L_x_36:
[----:B------:R-:W-:Y:S01]  /*2740*/  IMAD.WIDE.U32 R8, R14, 0x2168c235, RZ ;  /* 0x2168c2350e087825 */ /* 0x000fe200078e00ff */
[----:B------:R-:W-:-:S03]  /*2750*/  SHF.R.U32.HI R11, RZ, 0x1e, R11 ;  /* 0x0000001eff0b7819 */ /* 0x000fc6000001160b */
[----:B------:R-:W-:Y:S01]  /*2760*/  IMAD.MOV.U32 R6, RZ, RZ, R9 ;  /* 0x000000ffff067224 */ /* 0x000fe200078e0009 */
[----:B------:R-:W-:Y:S01]  /*2770*/  IADD3 RZ, P1, PT, R8, R8, RZ ;  /* 0x0000000808ff7210 */ /* 0x000fe20007f3e0ff */
[----:B------:R-:W-:Y:S02]  /*2780*/  IMAD.MOV.U32 R7, RZ, RZ, RZ ;  /* 0x000000ffff077224 */ /* 0x000fe400078e00ff */
[----:B------:R-:W-:-:S04]  /*2790*/  IMAD.HI.U32 R9, R13, -0x36f0255e, RZ ;  /* 0xc90fdaa20d097827 */ /* 0x000fc800078e00ff */
[----:B------:R-:W-:-:S04]  /*27a0*/  IMAD.WIDE.U32 R6, R14, -0x36f0255e, R6 ;  /* 0xc90fdaa20e067825 */ /* 0x000fc800078e0006 */
[----:B------:R-:W-:-:S04]  /*27b0*/  IMAD.WIDE.U32 R6, P2, R13, 0x2168c235, R6 ;  /* 0x2168c2350d067825 */ /* 0x000fc80007840006 */
[----:B------:R-:W-:Y:S01]  /*27c0*/  IMAD R13, R13, -0x36f0255e, RZ ;  /* 0xc90fdaa20d0d7824 */ /* 0x000fe200078e02ff */
[----:B------:R-:W-:Y:S01]  /*27d0*/  IADD3.X RZ, P1, PT, R6, R6, RZ, P1, !PT ;  /* 0x0000000606ff7210 */ /* 0x000fe20000f3e4ff */
[----:B------:R-:W-:-:S03]  /*27e0*/  IMAD.X R8, RZ, RZ, R9, P2 ;  /* 0x000000ffff087224 */ /* 0x000fc600010e0609 */
[----:B------:R-:W-:-:S04]  /*27f0*/  IADD3 R7, P2, PT, R13, R7, RZ ;  /* 0x000000070d077210 */ /* 0x000fc80007f5e0ff */
[C---:B------:R-:W-:Y:S01]  /*2800*/  ISETP.GT.U32.AND P3, PT, R7.reuse, RZ, PT ;  /* 0x000000ff0700720c */ /* 0x040fe20003f64070 */
[----:B------:R-:W-:Y:S01]  /*2810*/  IMAD.X R8, RZ, RZ, R8, P2 ;  /* 0x000000ffff087224 */ /* 0x000fe200010e0608 */
[----:B------:R-:W-:-:S04]  /*2820*/  IADD3.X R6, P2, PT, R7, R7, RZ, P1, !PT ;  /* 0x0000000707067210 */ /* 0x000fc80000f5e4ff */
[C---:B------:R-:W-:Y:S01]  /*2830*/  ISETP.GT.AND.EX P1, PT, R8.reuse, RZ, PT, P3 ;  /* 0x000000ff0800720c */ /* 0x040fe20003f24330 */
[----:B------:R-:W-:-:S03]  /*2840*/  IMAD.X R9, R8, 0x1, R8, P2 ;  /* 0x0000000108097824 */ /* 0x000fc600010e0608 */
[----:B------:R-:W-:Y:S02]  /*2850*/  SEL R6, R6, R7, P1 ;  /* 0x0000000706067207 */ /* 0x000fe40000800000 */
[----:B------:R-:W-:Y:S02]  /*2860*/  SEL R7, R9, R8, P1 ;  /* 0x0000000809077207 */ /* 0x000fe40000800000 */
[----:B------:R-:W-:Y:S02]  /*2870*/  IADD3 R26, P2, PT, R6, 0x1, RZ ;  /* 0x00000001061a7810 */ /* 0x000fe40007f5e0ff */
[----:B------:R-:W-:Y:S02]  /*2880*/  SEL R9, RZ, 0xffffffff, !P1 ;  /* 0xffffffffff097807 */ /* 0x000fe40004800000 */
[----:B------:R-:W-:Y:S01]  /*2890*/  LOP3.LUT P1, R5, R5, 0x80000000, RZ, 0xc0, !PT ;  /* 0x8000000005057812 */ /* 0x000fe2000782c0ff */
[----:B------:R-:W-:Y:S01]  /*28a0*/  IMAD.X R7, RZ, RZ, R7, P2 ;  /* 0x000000ffff077224 */ /* 0x000fe200010e0607 */
[----:B------:R-:W-:Y:S01]  /*28b0*/  LEA.HI R6, R10, R11, RZ, 0x1 ;  /* 0x0000000b0a067211 */ /* 0x000fe200078f08ff */
[----:B------:R-:W-:Y:S01]  /*28c0*/  IMAD.IADD R8, R9, 0x1, -R12 ;  /* 0x0000000109087824 */ /* 0x000fe200078e0a0c */
[----:B------:R-:W-:-:S02]  /*28d0*/  @!P0 LOP3.LUT R5, R5, 0x80000000, RZ, 0x3c, !PT ;  /* 0x8000000005058812 */ /* 0x000fc400078e3cff */
[----:B------:R-:W-:Y:S01]  /*28e0*/  SHF.R.U64 R26, R26, 0xa, R7 ;  /* 0x0000000a1a1a7819 */ /* 0x000fe20000001207 */
[----:B------:R-:W-:-:S03]  /*28f0*/  IMAD.SHL.U32 R8, R8, 0x100000, RZ ;  /* 0x0010000008087824 */ /* 0x000fc600078e00ff */
[----:B------:R-:W-:-:S03]  /*2900*/  IADD3 R26, P2, PT, R26, 0x1, RZ ;  /* 0x000000011a1a7810 */ /* 0x000fc60007f5e0ff */
[----:B------:R-:W-:Y:S01]  /*2910*/  @P1 IMAD.MOV R6, RZ, RZ, -R6 ;  /* 0x000000ffff061224 */ /* 0x000fe200078e0a06 */
[----:B------:R-:W-:-:S04]  /*2920*/  LEA.HI.X R7, R7, RZ, RZ, 0x16, P2 ;  /* 0x000000ff07077211 */ /* 0x000fc800010fb4ff */
[--C-:B------:R-:W-:Y:S02]  /*2930*/  SHF.R.U64 R26, R26, 0x1, R7.reuse ;  /* 0x000000011a1a7819 */ /* 0x100fe40000001207 */
[----:B------:R-:W-:Y:S02]  /*2940*/  SHF.R.U32.HI R7, RZ, 0x1, R7 ;  /* 0x00000001ff077819 */ /* 0x000fe40000011607 */
[----:B------:R-:W-:-:S04]  /*2950*/  IADD3 R26, P2, P3, RZ, RZ, R26 ;  /* 0x000000ffff1a7210 */ /* 0x000fc80007b5e01a */
[----:B------:R-:W-:-:S04]  /*2960*/  IADD3.X R8, PT, PT, R8, 0x3fe00000, R7, P2, P3 ;  /* 0x3fe0000008087810 */ /* 0x000fc800017e6407 */
[----:B------:R-:W-:-:S07]  /*2970*/  LOP3.LUT R27, R8, R5, RZ, 0xfc, !PT ;  /* 0x00000005081b7212 */ /* 0x000fce00078efcff */
.L_x_31:
[----:B------:R-:W-:-:S04]  /*2980*/  IMAD.MOV.U32 R5, RZ, RZ, 0x0 ;  /* 0x00000000ff057424 */ /* 0x000fc800078e00ff */
[----:B------:R-:W-:Y:S05]  /*2990*/  RET.REL.NODEC R4 `(_Z8fft_lastPN6thrust24THRUST_300001_SM_1000_NS7complexIdEES3_ii) ;  /* 0xffffffd404987950 */ /* 0x000fea0003c3ffff */
.L_x_38:
[----:B------:R-:W-:-:S00]  /*29a0*/  BRA `(.L_x_38) ;  /* 0xfffffffc00fc7947 */ /* 0x000fc0000383ffff */
[----:B------:R-:W-:-:S00]  /*29b0*/  NOP ;  /* 0x0000000000007918 */ /* 0x000fc00000000000 */
        /* <DEDUP_REMOVED lines=12> */
.L_x_106:


//--------------------- .text._Z5fft_8PN6thrust24THRUST_300001_SM_1000_NS7complexIdEEi --------------------------
	.section	.text._Z5fft_8PN6thrust24THRUST_300001_SM_1000_NS7complexIdEEi,"ax",@progbits
	.align	128
        .global         _Z5fft_8PN6thrust24THRUST_300001_SM_1000_NS7complexIdEEi
        .type           _Z5fft_8PN6thrust24THRUST_300001_SM_1000_NS7complexIdEEi,@function
        .size           _Z5fft_8PN6thrust24THRUST_300001_SM_1000_NS7complexIdEEi,(.L_x_108 - _Z5fft_8PN6thrust24THRUST_300001_SM_1000_NS7complexIdEEi)
        .other          _Z5fft_8PN6thrust24THRUST_300001_SM_1000_NS7complexIdEEi,@"STO_CUDA_ENTRY STV_DEFAULT"
_Z5fft_8PN6thrust24THRUST_300001_SM_1000_NS7complexIdEEi:
.text._Z5fft_8PN6thrust24THRUST_300001_SM_1000_NS7complexIdEEi:
[----:B------:R-:W0:Y:S08]  /*0000*/  LDC R1, c[0x0][0x37c] ;  /* 0x0000df00ff017b82 */ /* 0x000e300000000800 */
[----:B------:R-:W1:Y:S01]  /*0010*/  LDC R3, c[0x0][0x388] ;  /* 0x0000e200ff037b82 */ /* 0x000e620000000800 */
[----:B------:R-:W2:Y:S01]  /*0020*/  S2R R4, SR_CTAID.Y ;  /* 0x0000000000047919 */ /* 0x000ea20000002600 */
[----:B------:R-:W3:Y:S01]  /*0030*/  LDCU.64 UR8, c[0x0][0x358] ;  /* 0x00006b00ff0877ac */ /* 0x000ee20008000a00 */
[----:B0-----:R-:W-:Y:S01]  /*0040*/  VIADD R1, R1, 0xffffffd8 ;  /* 0xffffffd801017836 */ /* 0x001fe20000000000 */
[----:B------:R-:W0:Y:S01]  /*0050*/  S2R R5, SR_TID.X ;  /* 0x0000000000057919 */ /* 0x000e220000002100 */
[----:B------:R-:W4:Y:S03]  /*0060*/  LDCU.64 UR10, c[0x4][0xe8] ;  /* 0x01001d00ff0a77ac */ /* 0x000f260008000a00 */
[----:B------:R-:W2:Y:S08]  /*0070*/  S2UR UR4, SR_CTAID.X ;  /* 0x00000000000479c3 */ /* 0x000eb00000002500 */
[----:B------:R-:W5:Y:S01]  /*0080*/  LDC.64 R24, c[0x0][0x380] ;  /* 0x0000e000ff187b82 */ /* 0x000f620000000a00 */
[----:B-1----:R-:W-:-:S04]  /*0090*/  SHF.R.S32.HI R0, RZ, 0x1f, R3 ;  /* 0x0000001fff007819 */ /* 0x002fc80000011403 */
[----:B------:R-:W-:-:S04]  /*00a0*/  LEA.HI R0, R0, R3, RZ, 0x3 ;  /* 0x0000000300007211 */ /* 0x000fc800078f18ff */
[----:B------:R-:W-:Y:S01]  /*00b0*/  SHF.R.S32.HI R2, RZ, 0x3, R0 ;  /* 0x00000003ff027819 */ /* 0x000fe20000011400 */
[----:B--2---:R-:W-:-:S04]  /*00c0*/  IMAD R0, R3, UR4, R4 ;  /* 0x0000000403007c24 */ /* 0x004fc8000f8e0204 */
[----:B0-----:R-:W-:-:S04]  /*00d0*/  IMAD R3, R2, R5, R0 ;  /* 0x0000000502037224 */ /* 0x001fc800078e0200 */
[----:B-----5:R-:W-:-:S05]  /*00e0*/  IMAD.WIDE R24, R3, 0x10, R24 ;  /* 0x0000001003187825 */ /* 0x020fca00078e0218 */
[----:B---3--:R-:W2:Y:S01]  /*00f0*/  LDG.E.128 R8, desc[UR8][R24.64] ;  /* 0x0000000818087981 */ /* 0x008ea2000c1e1d00 */
[----:B------:R-:W0:Y:S01]  /*0100*/  S2UR UR5, SR_CgaCtaId ;  /* 0x00000000000579c3 */ /* 0x000e220000008800 */
[C---:B------:R-:W-:Y:S01]  /*0110*/  IMAD.SHL.U32 R0, R5.reuse, 0x800, RZ ;  /* 0x0000080005007824 */ /* 0x040fe200078e00ff */
[----:B------:R-:W-:Y:S01]  /*0120*/  UMOV UR4, 0x400 ;  /* 0x0000040000047882 */ /* 0x000fe20000000000 */
[----:B------:R-:W-:Y:S01]  /*0130*/  IMAD.SHL.U32 R2, R5, 0x2000, RZ ;  /* 0x0000200005027824 */ /* 0x000fe200078e00ff */
[----:B------:R-:W1:Y:S02]  /*0140*/  I2F.F64.U32 R22, R5 ;  /* 0x0000000500167312 */ /* 0x000e640000201800 */
[----:B------:R-:W-:Y:S02]  /*0150*/  LOP3.LUT R0, R0, 0x2000, RZ, 0xc0, !PT ;  /* 0x0000200000007812 */ /* 0x000fe400078ec0ff */
[----:B------:R-:W-:Y:S01]  /*0160*/  LOP3.LUT R3, R2, 0x4000, RZ, 0xc0, !PT ;  /* 0x0000400002037812 */ /* 0x000fe200078ec0ff */
[----:B------:R-:W-:-:S02]  /*0170*/  IMAD.MOV.U32 R2, RZ, RZ, RZ ;  /* 0x000000ffff027224 */ /* 0x000fc400078e00ff */
[----:B------:R-:W-:-:S04]  /*0180*/  IMAD R0, R5, 0x8000, R0 ;  /* 0x0000800005007824 */ /* 0x000fc800078e0200 */
[----:B------:R-:W-:-:S05]  /*0190*/  IMAD.IADD R0, R0, 0x1, R3 ;  /* 0x0000000100007824 */ /* 0x000fca00078e0203 */
[----:B------:R-:W-:Y:S01]  /*01a0*/  LOP3.LUT R0, R0, 0xffff, RZ, 0xc0, !PT ;  /* 0x0000ffff00007812 */ /* 0x000fe200078ec0ff */
[----:B0-----:R-:W-:-:S03]  /*01b0*/  ULEA UR4, UR5, UR4, 0x18 ;  /* 0x0000000405047291 */ /* 0x001fc6000f8ec0ff */
[----:B------:R-:W-:Y:S01]  /*01c0*/  SHF.R.U32.HI R0, RZ, 0xd, R0 ;  /* 0x0000000dff007819 */ /* 0x000fe20000011600 */
[----:B------:R-:W-:-:S03]  /*01d0*/  UMOV UR5, 0x400921fb ;  /* 0x400921fb00057882 */ /* 0x000fc60000000000 */
[----:B------:R-:W-:Y:S02]  /*01e0*/  LOP3.LUT R0, R0, 0xffff, RZ, 0xc0, !PT ;  /* 0x0000ffff00007812 */ /* 0x000fe400078ec0ff */
[----:B------:R-:W-:Y:S02]  /*01f0*/  LEA R3, R5, UR4, 0x4 ;  /* 0x0000000405037c11 */ /* 0x000fe4000f8e20ff */
[----:B------:R-:W-:Y:S01]  /*0200*/  LEA R12, R0, UR4, 0x4 ;  /* 0x00000004000c7c11 */ /* 0x000fe2000f8e20ff */
[----:B------:R-:W-:Y:S01]  /*0210*/  UMOV UR4, 0x54442d18 ;  /* 0x54442d1800047882 */ /* 0x000fe20000000000 */
[----:B------:R-:W-:Y:S01]  /*0220*/  IMAD.MOV.U32 R0, RZ, RZ, 0x1 ;  /* 0x00000001ff007424 */ /* 0x000fe200078e00ff */
[----:B-1----:R-:W-:Y:S01]  /*0230*/  DMUL R6, R22, -UR4 ;  /* 0x8000000416067c28 */ /* 0x002fe20008000000 */
[----:B------:R-:W-:Y:S01]  /*0240*/  UMOV UR4, 0x1 ;  /* 0x0000000100047882 */ /* 0x000fe20000000000 */
[----:B--2---:R-:W-:Y:S01]  /*0250*/  STS.128 [R3], R8 ;  /* 0x0000000803007388 */ /* 0x004fe20000000c00 */
[----:B------:R-:W-:Y:S06]  /*0260*/  BAR.SYNC.DEFER_BLOCKING 0x0 ;  /* 0x0000000000007b1d */ /* 0x000fec0000010000 */
[----:B------:R-:W0:Y:S04]  /*0270*/  LDS.128 R12, [R12] ;  /* 0x000000000c0c7984 */ /* 0x000e280000000c00 */
[----:B0-----:R0:W-:Y:S01]  /*0280*/  STS.128 [R3+0x80], R12 ;  /* 0x0000800c03007388 */ /* 0x0011e20000000c00 */
[----:B----4-:R-:W-:Y:S06]  /*0290*/  BAR.SYNC.DEFER_BLOCKING 0x0 ;  /* 0x0000000000007b1d */ /* 0x010fec0000010000 */
.L_x_50:
[----:B-12---:R-:W1:Y:S01]  /*02a0*/  I2F.F64.U32 R8, UR4 ;  /* 0x0000000400087d12 */ /* 0x006e620008201800 */
[----:B------:R-:W-:Y:S01]  /*02b0*/  IMAD.MOV.U32 R10, RZ, RZ, 0x1 ;  /* 0x00000001ff0a7424 */ /* 0x000fe200078e00ff */
[----:B------:R-:W-:Y:S01]  /*02c0*/  FSETP.GEU.AND P1, PT, |R7|, 6.5827683646048100446e-37, PT ;  /* 0x036000000700780b */ /* 0x000fe20003f2e200 */
[----:B------:R-:W-:Y:S01]  /*02d0*/  BSSY.RECONVERGENT B0, `(.L_x_39) ;  /* 0x0000016000007945 */ /* 0x000fe20003800200 */
[----:B------:R-:W-:Y:S02]  /*02e0*/  LOP3.LUT R0, R0, 0x1, RZ, 0x3c, !PT ;  /* 0x0000000100007812 */ /* 0x000fe400078e3cff */
[----:B------:R-:W-:Y:S02]  /*02f0*/  LOP3.LUT R2, R2, 0x1, RZ, 0x3c, !PT ;  /* 0x0000000102027812 */ /* 0x000fe400078e3cff */
[----:B------:R-:W-:Y:S01]  /*0300*/  LOP3.LUT R21, R5, UR4, RZ, 0x3c, !PT ;  /* 0x0000000405157c12 */ /* 0x000fe2000f8e3cff */
[----:B01----:R-:W0:Y:S02]  /*0310*/  MUFU.RCP64H R11, R9 ;  /* 0x00000009000b7308 */ /* 0x003e240000001800 */
[----:B0-----:R-:W-:-:S08]  /*0320*/  DFMA R12, -R8, R10, 1 ;  /* 0x3ff00000080c742b */ /* 0x001fd0000000010a */
        /* <DEDUP_REMOVED lines=10> */
[----:B------:R-:W-:Y:S01]  /*03d0*/  IMAD.MOV.U32 R10, RZ, RZ, R8 ;  /* 0x000000ffff0a7224 */ /* 0x000fe200078e0008 */
[----:B------:R-:W-:Y:S01]  /*03e0*/  MOV R30, 0x430 ;  /* 0x00000430001e7802 */ /* 0x000fe20000000f00 */
[----:B------:R-:W-:Y:S02]  /*03f0*/  IMAD.MOV.U32 R11, RZ, RZ, R9 ;  /* 0x000000ffff0b7224 */ /* 0x000fe400078e0009 */
[----:B------:R-:W-:Y:S02]  /*0400*/  IMAD.MOV.U32 R12, RZ, RZ, R6 ;  /* 0x000000ffff0c7224 */ /* 0x000fe400078e0006 */
[----:B------:R-:W-:-:S07]  /*0410*/  IMAD.MOV.U32 R13, RZ, RZ, R7 ;  /* 0x000000ffff0d7224 */ /* 0x000fce00078e0007 */
[----:B------:R-:W-:Y:S05]  /*0420*/  CALL.REL.NOINC `($__internal_1_$__cuda_sm20_div_rn_f64_full) ;  /* 0x0000001000f87944 */ /* 0x000fea0003c00000 */
.L_x_40:
[----:B------:R-:W-:Y:S05]  /*0430*/  BSYNC.RECONVERGENT B0 ;  /* 0x0000000000007941 */ /* 0x000fea0003800200 */
.L_x_39:
        /* <DEDUP_REMOVED lines=25> */
[----:B------:R-:W-:Y:S05]  /*05d0*/  CALL.REL.NOINC `($_Z5fft_8PN6thrust24THRUST_300001_SM_1000_NS7complexIdEEi$__internal_trig_reduction_slowpathd) ;  /* 0x0000001400fc7944 */ /* 0x000fea0003c00000 */
[----:B------:R-:W-:Y:S02]  /*05e0*/  IMAD.MOV.U32 R8, RZ, RZ, R10 ;  /* 0x000000ffff087224 */ /* 0x000fe400078e000a */
[----:B------:R-:W-:Y:S02]  /*05f0*/  IMAD.MOV.U32 R32, RZ, RZ, R30 ;  /* 0x000000ffff207224 */ /* 0x000fe400078e001e */
[----:B------:R-:W-:-:S07]  /*0600*/  IMAD.MOV.U32 R33, RZ, RZ, R31 ;  /* 0x000000ffff217224 */ /* 0x000fce00078e001f */
.L_x_44:
[----:B------:R-:W-:Y:S05]  /*0610*/  BSYNC.RECONVERGENT B1 ;  /* 0x0000000000017941 */ /* 0x000fea0003800200 */
.L_x_43:
[----:B------:R-:W-:-:S07]  /*0620*/  VIADD R20, R8, 0x1 ;  /* 0x0000000108147836 */ /* 0x000fce0000000000 */
.L_x_42:
[----:B------:R-:W-:Y:S05]  /*0630*/  BSYNC.RECONVERGENT B0 ;  /* 0x0000000000007941 */ /* 0x000fea0003800200 */
.L_x_41:
        /* <DEDUP_REMOVED lines=53> */
[----:B------:R-:W-:-:S07]  /*0990*/  IMAD.MOV.U32 R20, RZ, RZ, R10 ;  /* 0x000000ffff147224 */ /* 0x000fce00078e000a */
.L_x_46:
[----:B------:R-:W-:Y:S05]  /*09a0*/  BSYNC.RECONVERGENT B0 ;  /* 0x0000000000007941 */ /* 0x000fea0003800200 */
.L_x_45:
        /* <DEDUP_REMOVED lines=47> */
.L_x_48:
        /* <DEDUP_REMOVED lines=15> */
.L_x_49:
[----:B------:R-:W-:Y:S05]  /*0d90*/  BSYNC.RECONVERGENT B0 ;  /* 0x0000000000007941 */ /* 0x000fea0003800200 */
.L_x_47:
        /* <DEDUP_REMOVED lines=10> */
[----:B------:R-:W2:Y:S01]  /*0e40*/  LDCU UR4, c[0x0][0x388] ;  /* 0x00007100ff0477ac */ /* 0x000ea20008000800 */
[----:B------:R-:W-:Y:S01]  /*0e50*/  IMAD.MOV.U32 R6, RZ, RZ, 0x1 ;  /* 0x00000001ff067424 */ /* 0x000fe200078e00ff */
[----:B------:R-:W3:Y:S01]  /*0e60*/  I2F.F64.U32 R4, R4 ;  /* 0x0000000400047312 */ /* 0x000ee20000201800 */
[----:B------:R-:W-:Y:S01]  /*0e70*/  BSSY.RECONVERGENT B0, `(.L_x_51) ;  /* 0x000001b000007945 */ /* 0x000fe20003800200 */
[----:B------:R-:W-:-:S06]  /*0e80*/  UMOV UR5, 0x401921fb ;  /* 0x401921fb00057882 */ /* 0x000fcc0000000000 */
[----:B--2---:R-:W2:Y:S01]  /*0e90*/  I2F.F64 R8, UR4 ;  /* 0x0000000400087d12 */ /* 0x004ea20008201c00 */
[----:B------:R-:W-:Y:S02]  /*0ea0*/  UMOV UR4, 0x54442d18 ;  /* 0x54442d1800047882 */ /* 0x000fe40000000000 */
[----:B------:R-:W-:-:S08]  /*0eb0*/  DMUL R22, R22, -UR4 ;  /* 0x8000000416167c28 */ /* 0x000fd00008000000 */
[----:B---3--:R-:W-:Y:S01]  /*0ec0*/  DMUL R22, R22, R4 ;  /* 0x0000000416167228 */ /* 0x008fe20000000000 */
[----:B--2---:R-:W2:Y:S09]  /*0ed0*/  MUFU.RCP64H R7, R9 ;  /* 0x0000000900077308 */ /* 0x004eb20000001800 */
[----:B------:R-:W-:Y:S01]  /*0ee0*/  FSETP.GEU.AND P1, PT, |R23|, 6.5827683646048100446e-37, PT ;  /* 0x036000001700780b */ /* 0x000fe20003f2e200 */
[----:B--2---:R-:W-:-:S08]  /*0ef0*/  DFMA R10, -R8, R6, 1 ;  /* 0x3ff00000080a742b */ /* 0x004fd00000000106 */
[----:B------:R-:W-:-:S08]  /*0f00*/  DFMA R10, R10, R10, R10 ;  /* 0x0000000a0a0a722b */ /* 0x000fd0000000000a */
[----:B------:R-:W-:-:S08]  /*0f10*/  DFMA R10, R6, R10, R6 ;  /* 0x0000000a060a722b */ /* 0x000fd00000000006 */
[----:B------:R-:W-:-:S08]  /*0f20*/  DFMA R6, -R8, R10, 1 ;  /* 0x3ff000000806742b */ /* 0x000fd0000000010a */
[----:B------:R-:W-:-:S08]  /*0f30*/  DFMA R6, R10, R6, R10 ;  /* 0x000000060a06722b */ /* 0x000fd0000000000a */
[----:B------:R-:W-:-:S08]  /*0f40*/  DMUL R10, R22, R6 ;  /* 0x00000006160a7228 */ /* 0x000fd00000000000 */
[----:B01----:R-:W-:-:S08]  /*0f50*/  DFMA R12, -R8, R10, R22 ;  /* 0x0000000a080c722b */ /* 0x003fd00000000116 */
        /* <DEDUP_REMOVED lines=10> */
[----:B------:R-:W-:Y:S02]  /*1000*/  IMAD.MOV.U32 R6, RZ, RZ, R28 ;  /* 0x000000ffff067224 */ /* 0x000fe400078e001c */
[----:B------:R-:W-:-:S07]  /*1010*/  IMAD.MOV.U32 R7, RZ, RZ, R29 ;  /* 0x000000ffff077224 */ /* 0x000fce00078e001d */
.L_x_52:
[----:B------:R-:W-:Y:S05]  /*1020*/  BSYNC.RECONVERGENT B0 ;  /* 0x0000000000007941 */ /* 0x000fea0003800200 */
.L_x_51:
        /* <DEDUP_REMOVED lines=29> */
.L_x_56:
[----:B------:R-:W-:Y:S05]  /*1200*/  BSYNC.RECONVERGENT B1 ;  /* 0x0000000000017941 */ /* 0x000fea0003800200 */
.L_x_55:
[----:B------:R-:W-:-:S07]  /*1210*/  VIADD R0, R0, 0x1 ;  /* 0x0000000100007836 */ /* 0x000fce0000000000 */
.L_x_54:
[----:B------:R-:W-:Y:S05]  /*1220*/  BSYNC.RECONVERGENT B0 ;  /* 0x0000000000007941 */ /* 0x000fea0003800200 */
.L_x_53:
[----:B------:R-:W0:Y:S01]  /*1230*/  LDCU.64 UR4, c[0x4][0xe8] ;  /* 0x01001d00ff0477ac */ /* 0x000e220008000a00 */
[----:B------:R-:W-:-:S05]  /*1240*/  IMAD.SHL.U32 R2, R0, 0x40, RZ ;  /* 0x0000004000027824 */ /* 0x000fca00078e00ff */
[----:B------:R-:W-:-:S04]  /*1250*/  LOP3.LUT R2, R2, 0x40, RZ, 0xc0, !PT ;  /* 0x0000004002027812 */ /* 0x000fc800078ec0ff */
[----:B0-----:R-:W-:-:S05]  /*1260*/  IADD3 R22, P0, PT, R2, UR4, RZ ;  /* 0x0000000402167c10 */ /* 0x001fca000ff1e0ff */
        /* <DEDUP_REMOVED lines=11> */
[----:B------:R-:W-:Y:S02]  /*1320*/  FSEL R26, R26, -8.06006814911005101289e+34, !P0 ;  /* 0xf9785eba1a1a7808 */ /* 0x000fe40004000000 */
[----:B------:R-:W-:-:S06]  /*1330*/  FSEL R27, -R2, 0.11223486810922622681, !P0 ;  /* 0x3de5db65021b7808 */ /* 0x000fcc0004000100 */
        /* <DEDUP_REMOVED lines=40> */
.L_x_58:
[----:B------:R-:W-:Y:S05]  /*15c0*/  BSYNC.RECONVERGENT B0 ;  /* 0x0000000000007941 */ /* 0x000fea0003800200 */
.L_x_57:
        /* <DEDUP_REMOVED lines=10> */
[----:B------:R-:W-:-:S02]  /*1670*/  DMUL R6, R20, R20 ;  /* 0x0000001414067228 */ /* 0x000fc40000000000 */
[----:B------:R-:W-:Y:S01]  /*1680*/  ISETP.NE.U32.AND P0, PT, R2, 0x1, PT ;  /* 0x000000010200780c */ /* 0x000fe20003f05070 */
[----:B------:R-:W-:-:S03]  /*1690*/  IMAD.MOV.U32 R2, RZ, RZ, 0x3da8ff83 ;  /* 0x3da8ff83ff027424 */ /* 0x000fc600078e00ff */
[----:B------:R-:W-:Y:S02]  /*16a0*/  FSEL R26, R26, -8.06006814911005101289e+34, !P0 ;  /* 0xf9785eba1a1a7808 */ /* 0x000fe40004000000 */
[----:B------:R-:W-:-:S06]  /*16b0*/  FSEL R27, -R2, 0.11223486810922622681, !P0 ;  /* 0x3de5db65021b7808 */ /* 0x000fcc0004000100 */
[----:B--2---:R-:W-:-:S08]  /*16c0*/  DFMA R16, R6, R26, R16 ;  /* 0x0000001a0610722b */ /* 0x004fd00000000010 */
[----:B------:R-:W-:-:S08]  /*16d0*/  DFMA R16, R6, R16, R18 ;  /* 0x000000100610722b */ /* 0x000fd00000000012 */
[----:B---3--:R-:W-:-:S08]  /*16e0*/  DFMA R12, R6, R16, R12 ;  /* 0x00000010060c722b */ /* 0x008fd0000000000c */
[----:B------:R-:W-:-:S08]  /*16f0*/  DFMA R12, R6, R12, R14 ;  /* 0x0000000c060c722b */ /* 0x000fd0000000000e */
[----:B----4-:R-:W-:-:S08]  /*1700*/  DFMA R8, R6, R12, R8 ;  /* 0x0000000c0608722b */ /* 0x010fd00000000008 */
[----:B------:R-:W-:Y:S02]  /*1710*/  DFMA R12, R6, R8, R10 ;  /* 0x00000008060c722b */ /* 0x000fe4000000000a */
[----:B------:R-:W0:Y:S06]  /*1720*/  LDS.128 R8, [R3] ;  /* 0x0000000003087984 */ /* 0x000e2c0000000c00 */
[----:B------:R-:W-:Y:S02]  /*1730*/  DFMA R20, R12, R20, R20 ;  /* 0x000000140c14722b */ /* 0x000fe40000000014 */
[----:B------:R-:W-:-:S10]  /*1740*/  DFMA R6, R6, R12, 1 ;  /* 0x3ff000000606742b */ /* 0x000fd4000000000c */
[----:B------:R-:W-:Y:S02]  /*1750*/  FSEL R12, R6, R20, !P0 ;  /* 0x00000014060c7208 */ /* 0x000fe40004000000 */
[----:B------:R-:W-:Y:S02]  /*1760*/  FSEL R13, R7, R21, !P0 ;  /* 0x00000015070d7208 */ /* 0x000fe40004000000 */
[----:B------:R-:W-:-:S04]  /*1770*/  LOP3.LUT P0, RZ, R0, 0x2, RZ, 0xc0, !PT ;  /* 0x0000000200ff7812 */ /* 0x000fc8000780c0ff */
[----:B------:R-:W-:-:S10]  /*1780*/  DADD R6, RZ, -R12 ;  /* 0x00000000ff067229 */ /* 0x000fd4000000080c */
[----:B------:R-:W-:Y:S02]  /*1790*/  FSEL R6, R12, R6, !P0 ;  /* 0x000000060c067208 */ /* 0x000fe40004000000 */
[----:B------:R-:W-:-:S06]  /*17a0*/  FSEL R7, R13, R7, !P0 ;  /* 0x000000070d077208 */ /* 0x000fcc0004000000 */
[C---:B0-----:R-:W-:Y:S02]  /*17b0*/  DMUL R12, R6.reuse, R10 ;  /* 0x0000000a060c7228 */ /* 0x041fe40000000000 */
[----:B------:R-:W-:-:S06]  /*17c0*/  DMUL R6, R6, R8 ;  /* 0x0000000806067228 */ /* 0x000fcc0000000000 */
[C---:B------:R-:W-:Y:S02]  /*17d0*/  DFMA R8, R4.reuse, R8, -R12 ;  /* 0x000000080408722b */ /* 0x040fe4000000080c */
[----:B------:R-:W-:-:S07]  /*17e0*/  DFMA R10, R4, R10, R6 ;  /* 0x0000000a040a722b */ /* 0x000fce0000000006 */
[----:B------:R-:W-:Y:S01]  /*17f0*/  STG.E.128 desc[UR8][R24.64], R8 ;  /* 0x0000000818007986 */ /* 0x000fe2000c101d08 */
[----:B------:R-:W-:Y:S05]  /*1800*/  EXIT ;  /* 0x000000000000794d */ /* 0x000fea0003800000 */
        .weak           $__internal_1_$__cuda_sm20_div_rn_f64_full
        .type           $__internal_1_$__cuda_sm20_div_rn_f64_full,@function
        .size           $__internal_1_$__cuda_sm20_div_rn_f64_full,($_Z5fft_8PN6thrust24THRUST_300001_SM_1000_NS7complexIdEEi$__internal_trig_reduction_slowpathd - $__internal_1_$__cuda_sm20_div_rn_f64_full)
$__internal_1_$__cuda_sm20_div_rn_f64_full:
        /* <DEDUP_REMOVED lines=11> */
[C---:B------:R-:W-:Y:S01]  /*18c0*/  ISETP.GE.U32.AND P1, PT, R28.reuse, R29, PT ;  /* 0x0000001d1c00720c */ /* 0x040fe20003f26070 */
[----:B------:R-:W-:Y:S02]  /*18d0*/  IMAD.MOV.U32 R31, RZ, RZ, R28 ;  /* 0x000000ffff1f7224 */ /* 0x000fe400078e001c */
[----:B------:R-:W-:Y:S02]  /*18e0*/  @!P2 LOP3.LUT R19, R11, 0x7ff00000, RZ, 0xc0, !PT ;  /* 0x7ff000000b13a812 */ /* 0x000fe400078ec0ff */
[----:B------:R-:W0:Y:S02]  /*18f0*/  MUFU.RCP64H R17, R9 ;  /* 0x0000000900117308 */ /* 0x000e240000001800 */
[----:B------:R-:W-:Y:S02]  /*1900*/  @!P2 ISETP.GE.U32.AND P3, PT, R28, R19, PT ;  /* 0x000000131c00a20c */ /* 0x000fe40003f66070 */
[----:B------:R-:W-:-:S02]  /*1910*/  @!P0 LOP3.LUT R29, R9, 0x7ff00000, RZ, 0xc0, !PT ;  /* 0x7ff00000091d8812 */ /* 0x000fc400078ec0ff */
        /* <DEDUP_REMOVED lines=12> */
[----:B------:R-:W-:-:S05]  /*19e0*/  DFMA R18, R16, R18, R16 ;  /* 0x000000121012722b */ /* 0x000fca0000000010 */
[----:B------:R-:W-:-:S03]  /*19f0*/  @!P2 LOP3.LUT R31, R15, 0x7ff00000, RZ, 0xc0, !PT ;  /* 0x7ff000000f1fa812 */ /* 0x000fc600078ec0ff */
[----:B------:R-:W-:Y:S02]  /*1a00*/  DMUL R16, R18, R14 ;  /* 0x0000000e12107228 */ /* 0x000fe40000000000 */
[----:B------:R-:W-:-:S05]  /*1a10*/  VIADD R32, R31, 0xffffffff ;  /* 0xffffffff1f207836 */ /* 0x000fca0000000000 */
[----:B------:R-:W-:Y:S01]  /*1a20*/  ISETP.GT.U32.AND P0, PT, R32, 0x7feffffe, PT ;  /* 0x7feffffe2000780c */ /* 0x000fe20003f04070 */
[----:B------:R-:W-:Y:S01]  /*1a30*/  VIADD R32, R29, 0xffffffff ;  /* 0xffffffff1d207836 */ /* 0x000fe20000000000 */
[----:B------:R-:W-:-:S04]  /*1a40*/  DFMA R26, R16, -R8, R14 ;  /* 0x80000008101a722b */ /* 0x000fc8000000000e */
[----:B------:R-:W-:-:S04]  /*1a50*/  ISETP.GT.U32.OR P0, PT, R32, 0x7feffffe, P0 ;  /* 0x7feffffe2000780c */ /* 0x000fc80000704470 */
[----:B------:R-:W-:-:S09]  /*1a60*/  DFMA R26, R18, R26, R16 ;  /* 0x0000001a121a722b */ /* 0x000fd20000000010 */
[----:B------:R-:W-:Y:S05]  /*1a70*/  @P0 BRA `(.L_x_60) ;  /* 0x00000000006c0947 */ /* 0x000fea0003800000 */
[----:B------:R-:W-:-:S04]  /*1a80*/  LOP3.LUT R13, R11, 0x7ff00000, RZ, 0xc0, !PT ;  /* 0x7ff000000b0d7812 */ /* 0x000fc800078ec0ff */
[CC--:B------:R-:W-:Y:S02]  /*1a90*/  VIADDMNMX R12, R28.reuse, -R13.reuse, 0xb9600000, !PT ;  /* 0xb96000001c0c7446 */ /* 0x0c0fe4000780090d */
[----:B------:R-:W-:Y:S02]  /*1aa0*/  ISETP.GE.U32.AND P0, PT, R28, R13, PT ;  /* 0x0000000d1c00720c */ /* 0x000fe40003f06070 */
[----:B------:R-:W-:Y:S02]  /*1ab0*/  VIMNMX R12, PT, PT, R12, 0x46a00000, PT ;  /* 0x46a000000c0c7848 */ /* 0x000fe40003fe0100 */
[----:B------:R-:W-:-:S05]  /*1ac0*/  SEL R13, R20, 0x63400000, !P0 ;  /* 0x63400000140d7807 */ /* 0x000fca0004000000 */
[----:B------:R-:W-:Y:S02]  /*1ad0*/  IMAD.IADD R18, R12, 0x1, -R13 ;  /* 0x000000010c127824 */ /* 0x000fe400078e0a0d */
[----:B------:R-:W-:Y:S02]  /*1ae0*/  IMAD.MOV.U32 R12, RZ, RZ, RZ ;  /* 0x000000ffff0c7224 */ /* 0x000fe400078e00ff */
        /* <DEDUP_REMOVED lines=12> */
[----:B------:R-:W-:-:S06]  /*1bb0*/  IMAD.MOV.U32 R8, RZ, RZ, RZ ;  /* 0x000000ffff087224 */ /* 0x000fcc00078e00ff */
[----:B------:R-:W-:-:S03]  /*1bc0*/  DFMA R8, R16, -R8, R26 ;  /* 0x800000081008722b */ /* 0x000fc6000000001a */
[----:B------:R-:W-:-:S03]  /*1bd0*/  LOP3.LUT R11, R13, R11, RZ, 0x3c, !PT ;  /* 0x0000000b0d0b7212 */ /* 0x000fc600078e3cff */
[----:B------:R-:W-:-:S04]  /*1be0*/  IADD3 R8, PT, PT, -R18, -0x43300000, RZ ;  /* 0xbcd0000012087810 */ /* 0x000fc80007ffe1ff */
[----:B------:R-:W-:-:S04]  /*1bf0*/  FSETP.NEU.AND P0, PT, |R9|, R8, PT ;  /* 0x000000080900720b */ /* 0x000fc80003f0d200 */
[----:B------:R-:W-:Y:S02]  /*1c00*/  FSEL R16, R12, R16, !P0 ;  /* 0x000000100c107208 */ /* 0x000fe40004000000 */
[----:B------:R-:W-:Y:S01]  /*1c10*/  FSEL R17, R11, R17, !P0 ;  /* 0x000000110b117208 */ /* 0x000fe20004000000 */
[----:B------:R-:W-:Y:S06]  /*1c20*/  BRA `(.L_x_61) ;  /* 0x0000000000547947 */ /* 0x000fec0003800000 */
.L_x_60:
        /* <DEDUP_REMOVED lines=16> */
.L_x_63:
[----:B------:R-:W-:Y:S01]  /*1d30*/  LOP3.LUT R17, R11, 0x80000, RZ, 0xfc, !PT ;  /* 0x000800000b117812 */ /* 0x000fe200078efcff */
[----:B------:R-:W-:Y:S01]  /*1d40*/  IMAD.MOV.U32 R16, RZ, RZ, R10 ;  /* 0x000000ffff107224 */ /* 0x000fe200078e000a */
[----:B------:R-:W-:Y:S06]  /*1d50*/  BRA `(.L_x_61) ;  /* 0x0000000000087947 */ /* 0x000fec0003800000 */
.L_x_62:
[----:B------:R-:W-:Y:S01]  /*1d60*/  LOP3.LUT R17, R13, 0x80000, RZ, 0xfc, !PT ;  /* 0x000800000d117812 */ /* 0x000fe200078efcff */
[----:B------:R-:W-:-:S07]  /*1d70*/  IMAD.MOV.U32 R16, RZ, RZ, R12 ;  /* 0x000000ffff107224 */ /* 0x000fce00078e000c */
.L_x_61:
[----:B------:R-:W-:Y:S05]  /*1d80*/  BSYNC.RECONVERGENT B1 ;  /* 0x0000000000017941 */ /* 0x000fea0003800200 */
.L_x_59:
[----:B------:R-:W-:Y:S02]  /*1d90*/  IMAD.MOV.U32 R31, RZ, RZ, 0x0 ;  /* 0x00000000ff1f7424 */ /* 0x000fe400078e00ff */
[----:B------:R-:W-:Y:S02]  /*1da0*/  IMAD.MOV.U32 R28, RZ, RZ, R16 ;  /* 0x000000ffff1c7224 */ /* 0x000fe400078e0010 */
[----:B------:R-:W-:Y:S01]  /*1db0*/  IMAD.MOV.U32 R29, RZ, RZ, R17 ;  /* 0x000000ffff1d7224 */ /* 0x000fe200078e0011 */
[----:B------:R-:W-:Y:S06]  /*1dc0*/  RET.REL.NODEC R30 `(_Z5fft_8PN6thrust24THRUST_300001_SM_1000_NS7complexIdEEi) ;  /* 0xffffffe01e8c7950 */ /* 0x000fec0003c3ffff */
        .type           $_Z5fft_8PN6thrust24THRUST_300001_SM_1000_NS7complexIdEEi$__internal_trig_reduction_slowpathd,@function
        .size           $_Z5fft_8PN6thrust24THRUST_300001_SM_1000_NS7complexIdEEi$__internal_trig_reduction_slowpathd,(.L_x_108 - $_Z5fft_8PN6thrust24THRUST_300001_SM_1000_NS7complexIdEEi$__internal_trig_reduction_slowpathd)
$_Z5fft_8PN6thrust24THRUST_300001_SM_1000_NS7complexIdEEi$__internal_trig_reduction_slowpathd:
        /* <DEDUP_REMOVED lines=24> */
.L_x_68:
        /* <DEDUP_REMOVED lines=8> */
[C---:B------:R-:W-:Y:S02]  /*1fd0*/  IMAD R33, R10.reuse, R31, RZ ;  /* 0x0000001f0a217224 */ /* 0x040fe400078e02ff */
[----:B------:R-:W-:Y:S02]  /*1fe0*/  IMAD R32, R11, R17, RZ ;  /* 0x000000110b207224 */ /* 0x000fe400078e02ff */
[----:B------:R-:W-:Y:S01]  /*1ff0*/  IMAD.HI.U32 R10, R10, R31, RZ ;  /* 0x0000001f0a0a7227 */ /* 0x000fe200078e00ff */
[----:B------:R-:W-:-:S03]  /*2000*/  IADD3 R33, P0, PT, R33, R13, RZ ;  /* 0x0000000d21217210 */ /* 0x000fc60007f1e0ff */
[----:B------:R-:W-:Y:S01]  /*2010*/  IMAD.X R35, RZ, RZ, R10, P2 ;  /* 0x000000ffff237224 */ /* 0x000fe200010e060a */
[----:B------:R-:W-:Y:S01]  /*2020*/  IADD3 R13, P1, PT, R32, R33, RZ ;  /* 0x00000021200d7210 */ /* 0x000fe20007f3e0ff */
[----:B------:R-:W-:-:S04]  /*2030*/  IMAD.HI.U32 R32, R11, R17, RZ ;  /* 0x000000110b207227 */ /* 0x000fc800078e00ff */
[----:B------:R-:W-:Y:S01]  /*2040*/  IMAD.HI.U32 R10, R11, R31, RZ ;  /* 0x0000001f0b0a7227 */ /* 0x000fe200078e00ff */
[----:B------:R-:W-:-:S03]  /*2050*/  IADD3.X R32, P0, PT, R32, R35, RZ, P0, !PT ;  /* 0x0000002320207210 */ /* 0x000fc6000071e4ff */
[----:B------:R-:W-:Y:S02]  /*2060*/  IMAD R11, R11, R31, RZ ;  /* 0x0000001f0b0b7224 */ /* 0x000fe400078e02ff */
[----:B------:R-:W-:Y:S01]  /*2070*/  IMAD.X R10, RZ, RZ, R10, P0 ;  /* 0x000000ffff0a7224 */ /* 0x000fe200000e060a */
[----:B------:R-:W-:Y:S01]  /*2080*/  ISETP.NE.AND P0, PT, R14, -0xf, PT ;  /* 0xfffffff10e00780c */ /* 0x000fe20003f05270 */
[C---:B------:R-:W-:Y:S01]  /*2090*/  IMAD R33, R30.reuse, 0x8, R1 ;  /* 0x000000081e217824 */ /* 0x040fe200078e0201 */
[----:B------:R-:W-:Y:S01]  /*20a0*/  IADD3.X R32, P1, PT, R11, R32, RZ, P1, !PT ;  /* 0x000000200b207210 */ /* 0x000fe20000f3e4ff */
[----:B------:R-:W-:-:S03]  /*20b0*/  VIADD R30, R30, 0x1 ;  /* 0x000000011e1e7836 */ /* 0x000fc60000000000 */
[----:B------:R0:W-:Y:S01]  /*20c0*/  STL.64 [R33], R12 ;  /* 0x0000000c21007387 */ /* 0x0001e20000100a00 */
[----:B------:R-:W-:Y:S02]  /*20d0*/  IMAD.X R11, RZ, RZ, R10, P1 ;  /* 0x000000ffff0b7224 */ /* 0x000fe400008e060a */
[----:B0-----:R-:W-:Y:S02]  /*20e0*/  IMAD.MOV.U32 R12, RZ, RZ, R32 ;  /* 0x000000ffff0c7224 */ /* 0x001fe400078e0020 */
[----:B------:R-:W-:Y:S02]  /*20f0*/  IMAD.MOV.U32 R13, RZ, RZ, R11 ;  /* 0x000000ffff0d7224 */ /* 0x000fe400078e000b */
[----:B------:R-:W-:Y:S05]  /*2100*/  @P0 BRA `(.L_x_68) ;  /* 0xfffffffc00900947 */ /* 0x000fea000383ffff */
[----:B------:R-:W-:Y:S05]  /*2110*/  BSYNC.RECONVERGENT B3 ;  /* 0x0000000000037941 */ /* 0x000fea0003800200 */
.L_x_67:
[----:B------:R-:W-:-:S07]  /*2120*/  IMAD.MOV.U32 R15, RZ, RZ, R16 ;  /* 0x000000ffff0f7224 */ /* 0x000fce00078e0010 */
.L_x_66:
[----:B------:R-:W-:Y:S05]  /*2130*/  BSYNC.RECONVERGENT B2 ;  /* 0x0000000000027941 */ /* 0x000fea0003800200 */
.L_x_65:
[C---:B------:R-:W-:Y:S02]  /*2140*/  LOP3.LUT R8, R18.reuse, 0x7ff, RZ, 0xc0, !PT ;  /* 0x000007ff12087812 */ /* 0x040fe400078ec0ff */
[----:B------:R-:W-:-:S03]  /*2150*/  LOP3.LUT P0, R31, R18, 0x3f, RZ, 0xc0, !PT ;  /* 0x0000003f121f7812 */ /* 0x000fc6000780c0ff */
[----:B------:R-:W-:-:S05]  /*2160*/  VIADD R8, R8, 0xfffffc00 ;  /* 0xfffffc0008087836 */ /* 0x000fca0000000000 */
[----:B------:R-:W-:-:S05]  /*2170*/  SHF.R.U32.HI R8, RZ, 0x6, R8 ;  /* 0x00000006ff087819 */ /* 0x000fca0000011608 */
        /* <DEDUP_REMOVED lines=59> */
.L_x_70:
[----:B------:R-:W-:Y:S05]  /*2530*/  BSYNC.RECONVERGENT B2 ;  /* 0x0000000000027941 */ /* 0x000fea0003800200 */
.L_x_69:
[----:B------:R-:W-:Y:S01]  /*2540*/  IMAD.WIDE.U32 R12, R16, 0x2168c235, RZ ;  /* 0x2168c235100c7825 */ /* 0x000fe200078e00ff */
[----:B------:R-:W-:-:S03]  /*2550*/  SHF.R.U32.HI R11, RZ, 0x1e, R11 ;  /* 0x0000001eff0b7819 */ /* 0x000fc6000001160b */
[----:B------:R-:W-:Y:S01]  /*2560*/  IMAD.MOV.U32 R8, RZ, RZ, R13 ;  /* 0x000000ffff087224 */ /* 0x000fe200078e000d */
[----:B------:R-:W-:Y:S01]  /*2570*/  IADD3 RZ, P1, PT, R12, R12, RZ ;  /* 0x0000000c0cff7210 */ /* 0x000fe20007f3e0ff */
[----:B------:R-:W-:Y:S01]  /*2580*/  IMAD.MOV.U32 R9, RZ, RZ, RZ ;  /* 0x000000ffff097224 */ /* 0x000fe200078e00ff */
[----:B------:R-:W-:Y:S01]  /*2590*/  LEA.HI R10, R10, R11, RZ, 0x1 ;  /* 0x0000000b0a0a7211 */ /* 0x000fe200078f08ff */
        /* <DEDUP_REMOVED lines=17> */
[----:B------:R-:W-:Y:S02]  /*26b0*/  IMAD.X R13, RZ, RZ, R13, P2 ;  /* 0x000000ffff0d7224 */ /* 0x000fe400010e060d */
        /* <DEDUP_REMOVED lines=12> */
.L_x_64:
[----:B------:R-:W-:Y:S02]  /*2780*/  IMAD.MOV.U32 R8, RZ, RZ, R20 ;  /* 0x000000ffff087224 */ /* 0x000fe400078e0014 */
[----:B------:R-:W-:-:S04]  /*2790*/  IMAD.MOV.U32 R9, RZ, RZ, 0x0 ;  /* 0x00000000ff097424 */ /* 0x000fc800078e00ff */
[----:B------:R-:W-:Y:S05]  /*27a0*/  RET.REL.NODEC R8 `(_Z5fft_8PN6thrust24THRUST_300001_SM_1000_NS7complexIdEEi) ;  /* 0xffffffd808147950 */ /* 0x000fea0003c3ffff */
.L_x_71:
        /* <DEDUP_REMOVED lines=13> */
.L_x_108:


//--------------------- .text._Z6fft_16PN6thrust24THRUST_300001_SM_1000_NS7complexIdEEi --------------------------
	.section	.text._Z6fft_16PN6thrust24THRUST_300001_SM_1000_NS7complexIdEEi,"ax",@progbits
	.align	128
        .global         _Z6fft_16PN6thrust24THRUST_300001_SM_1000_NS7complexIdEEi
        .type           _Z6fft_16PN6thrust24THRUST_300001_SM_1000_NS7complexIdEEi,@function
        .size           _Z6fft_16PN6thrust24THRUST_300001_SM_1000_NS7complexIdEEi,(.L_x_110 - _Z6fft_16PN6thrust24THRUST_300001_SM_1000_NS7complexIdEEi)
        .other          _Z6fft_16PN6thrust24THRUST_300001_SM_1000_NS7complexIdEEi,@"STO_CUDA_ENTRY STV_DEFAULT"
_Z6fft_16PN6thrust24THRUST_300001_SM_1000_NS7complexIdEEi:
.text._Z6fft_16PN6thrust24THRUST_300001_SM_1000_NS7complexIdEEi:
        /* <DEDUP_REMOVED lines=19> */
[C---:B------:R-:W-:Y:S01]  /*0130*/  IMAD.SHL.U32 R0, R5.reuse, 0x2, RZ ;  /* 0x0000000205007824 */ /* 0x040fe200078e00ff */
[----:B------:R-:W1:Y:S02]  /*0140*/  I2F.F64.U32 R22, R5 ;  /* 0x0000000500167312 */ /* 0x000e640000201800 */
[----:B------:R-:W-:Y:S02]  /*0150*/  LOP3.LUT R3, R2, 0x8, RZ, 0xc0, !PT ;  /* 0x0000000802037812 */ /* 0x000fe400078ec0ff */
[----:B------:R-:W-:Y:S02]  /*0160*/  LOP3.LUT R2, R5, 0xffff, RZ, 0xc0, !PT ;  /* 0x0000ffff05027812 */ /* 0x000fe400078ec0ff */
[----:B------:R-:W-:-:S02]  /*0170*/  LOP3.LUT R0, R3, 0x4, R0, 0xf8, !PT ;  /* 0x0000000403007812 */ /* 0x000fc400078ef800 */
[----:B------:R-:W-:Y:S01]  /*0180*/  SHF.R.U32.HI R3, RZ, 0x1, R2 ;  /* 0x00000001ff037819 */ /* 0x000fe20000011602 */
[----:B------:R-:W-:-:S03]  /*0190*/  IMAD.MOV.U32 R2, RZ, RZ, RZ ;  /* 0x000000ffff027224 */ /* 0x000fc600078e00ff */
[----:B------:R-:W-:Y:S02]  /*01a0*/  LOP3.LUT R3, R0, 0x2, R3, 0xf8, !PT ;  /* 0x0000000200037812 */ /* 0x000fe400078ef803 */
[----:B------:R-:W-:-:S04]  /*01b0*/  LOP3.LUT R0, R5, 0x8, RZ, 0xc0, !PT ;  /* 0x0000000805007812 */ /* 0x000fc800078ec0ff */
[----:B------:R-:W-:Y:S01]  /*01c0*/  LEA.HI R0, R0, R3, RZ, 0x1d ;  /* 0x0000000300007211 */ /* 0x000fe200078fe8ff */
[----:B0-----:R-:W-:-:S03]  /*01d0*/  ULEA UR4, UR5, UR4, 0x18 ;  /* 0x0000000405047291 */ /* 0x001fc6000f8ec0ff */
[----:B------:R-:W-:-:S03]  /*01e0*/  UMOV UR5, 0x400921fb ;  /* 0x400921fb00057882 */ /* 0x000fc60000000000 */
        /* <DEDUP_REMOVED lines=11> */
.L_x_83:
        /* <DEDUP_REMOVED lines=24> */
[----:B------:R-:W-:Y:S05]  /*0420*/  CALL.REL.NOINC `($__internal_2_$__cuda_sm20_div_rn_f64_full) ;  /* 0x0000001000f87944 */ /* 0x000fea0003c00000 */
.L_x_73:
[----:B------:R-:W-:Y:S05]  /*0430*/  BSYNC.RECONVERGENT B0 ;  /* 0x0000000000007941 */ /* 0x000fea0003800200 */
.L_x_72:
        /* <DEDUP_REMOVED lines=25> */
[----:B------:R-:W-:Y:S05]  /*05d0*/  CALL.REL.NOINC `($_Z6fft_16PN6thrust24THRUST_300001_SM_1000_NS7complexIdEEi$__internal_trig_reduction_slowpathd) ;  /* 0x0000001400fc7944 */ /* 0x000fea0003c00000 */
[----:B------:R-:W-:Y:S02]  /*05e0*/  IMAD.MOV.U32 R8, RZ, RZ, R10 ;  /* 0x000000ffff087224 */ /* 0x000fe400078e000a */
[----:B------:R-:W-:Y:S02]  /*05f0*/  IMAD.MOV.U32 R32, RZ, RZ, R30 ;  /* 0x000000ffff207224 */ /* 0x000fe400078e001e */
[----:B------:R-:W-:-:S07]  /*0600*/  IMAD.MOV.U32 R33, RZ, RZ, R31 ;  /* 0x000000ffff217224 */ /* 0x000fce00078e001f */
.L_x_77:
[----:B------:R-:W-:Y:S05]  /*0610*/  BSYNC.RECONVERGENT B1 ;  /* 0x0000000000017941 */ /* 0x000fea0003800200 */
.L_x_76:
[----:B------:R-:W-:-:S07]  /*0620*/  VIADD R20, R8, 0x1 ;  /* 0x0000000108147836 */ /* 0x000fce0000000000 */
.L_x_75:
[----:B------:R-:W-:Y:S05]  /*0630*/  BSYNC.RECONVERGENT B0 ;  /* 0x0000000000007941 */ /* 0x000fea0003800200 */
.L_x_74:
        /* <DEDUP_REMOVED lines=53> */
[----:B------:R-:W-:-:S07]  /*0990*/  IMAD.MOV.U32 R20, RZ, RZ, R10 ;  /* 0x000000ffff147224 */ /* 0x000fce00078e000a */
.L_x_79:
[----:B------:R-:W-:Y:S05]  /*09a0*/  BSYNC.RECONVERGENT B0 ;  /* 0x0000000000007941 */ /* 0x000fea0003800200 */
.L_x_78:
        /* <DEDUP_REMOVED lines=47> */
.L_x_81:
        /* <DEDUP_REMOVED lines=15> */
.L_x_82:
[----:B------:R-:W-:Y:S05]  /*0d90*/  BSYNC.RECONVERGENT B0 ;  /* 0x0000000000007941 */ /* 0x000fea0003800200 */
.L_x_80:
        /* <DEDUP_REMOVED lines=38> */
[----:B------:R-:W-:Y:S02]  /*1000*/  IMAD.MOV.U32 R6, RZ, RZ, R28 ;  /* 0x000000ffff067224 */ /* 0x000fe400078e001c */
[----:B------:R-:W-:-:S07]  /*1010*/  IMAD.MOV.U32 R7, RZ, RZ, R29 ;  /* 0x000000ffff077224 */ /* 0x000fce00078e001d */
.L_x_85:
[----:B------:R-:W-:Y:S05]  /*1020*/  BSYNC.RECONVERGENT B0 ;  /* 0x0000000000007941 */ /* 0x000fea0003800200 */
.L_x_84:
        /* <DEDUP_REMOVED lines=29> */
.L_x_89:
[----:B------:R-:W-:Y:S05]  /*1200*/  BSYNC.RECONVERGENT B1 ;  /* 0x0000000000017941 */ /* 0x000fea0003800200 */
.L_x_88:
[----:B------:R-:W-:-:S07]  /*1210*/  VIADD R0, R0, 0x1 ;  /* 0x0000000100007836 */ /* 0x000fce0000000000 */
.L_x_87:
[----:B------:R-:W-:Y:S05]  /*1220*/  BSYNC.RECONVERGENT B0 ;  /* 0x0000000000007941 */ /* 0x000fea0003800200 */
.L_x_86:
        /* <DEDUP_REMOVED lines=57> */
.L_x_91:
[----:B------:R-:W-:Y:S05]  /*15c0*/  BSYNC.RECONVERGENT B0 ;  /* 0x0000000000007941 */ /* 0x000fea0003800200 */
.L_x_90:
        /* <DEDUP_REMOVED lines=21> */
[----:B------:R-:W0:Y:S06]  /*1720*/  LDS.128 R8, [R3+0x100] ;  /* 0x0001000003087984 */ /* 0x000e2c0000000c00 */
        /* <DEDUP_REMOVED lines=14> */
        .weak           $__internal_2_$__cuda_sm20_div_rn_f64_full
        .type           $__internal_2_$__cuda_sm20_div_rn_f64_full,@function
        .size           $__internal_2_$__cuda_sm20_div_rn_f64_full,($_Z6fft_16PN6thrust24THRUST_300001_SM_1000_NS7complexIdEEi$__internal_trig_reduction_slowpathd - $__internal_2_$__cuda_sm20_div_rn_f64_full)
$__internal_2_$__cuda_sm20_div_rn_f64_full:
        /* <DEDUP_REMOVED lines=66> */
.L_x_93:
        /* <DEDUP_REMOVED lines=16> */
.L_x_96:
[----:B------:R-:W-:Y:S01]  /*1d30*/  LOP3.LUT R17, R11, 0x80000, RZ, 0xfc, !PT ;  /* 0x000800000b117812 */ /* 0x000fe200078efcff */
[----:B------:R-:W-:Y:S01]  /*1d40*/  IMAD.MOV.U32 R16, RZ, RZ, R10 ;  /* 0x000000ffff107224 */ /* 0x000fe200078e000a */
[----:B------:R-:W-:Y:S06]  /*1d50*/  BRA `(.L_x_94) ;  /* 0x0000000000087947 */ /* 0x000fec0003800000 */
.L_x_95:
[----:B------:R-:W-:Y:S01]  /*1d60*/  LOP3.LUT R17, R13, 0x80000, RZ, 0xfc, !PT ;  /* 0x000800000d117812 */ /* 0x000fe200078efcff */
[----:B------:R-:W-:-:S07]  /*1d70*/  IMAD.MOV.U32 R16, RZ, RZ, R12 ;  /* 0x000000ffff107224 */ /* 0x000fce00078e000c */
.L_x_94:
[----:B------:R-:W-:Y:S05]  /*1d80*/  BSYNC.RECONVERGENT B1 ;  /* 0x0000000000017941 */ /* 0x000fea0003800200 */
.L_x_92:
[----:B------:R-:W-:Y:S02]  /*1d90*/  IMAD.MOV.U32 R31, RZ, RZ, 0x0 ;  /* 0x00000000ff1f7424 */ /* 0x000fe400078e00ff */
[----:B------:R-:W-:Y:S02]  /*1da0*/  IMAD.MOV.U32 R28, RZ, RZ, R16 ;  /* 0x000000ffff1c7224 */ /* 0x000fe400078e0010 */
[----:B------:R-:W-:Y:S01]  /*1db0*/  IMAD.MOV.U32 R29, RZ, RZ, R17 ;  /* 0x000000ffff1d7224 */ /* 0x000fe200078e0011 */
[----:B------:R-:W-:Y:S06]  /*1dc0*/  RET.REL.NODEC R30 `(_Z6fft_16PN6thrust24THRUST_300001_SM_1000_NS7complexIdEEi) ;  /* 0xffffffe01e8c7950 */ /* 0x000fec0003c3ffff */
        .type           $_Z6fft_16PN6thrust24THRUST_300001_SM_1000_NS7complexIdEEi$__internal_trig_reduction_slowpathd,@function
        .size           $_Z6fft_16PN6thrust24THRUST_300001_SM_1000_NS7complexIdEEi$__internal_trig_reduction_slowpathd,(.L_x_110 - $_Z6fft_16PN6thrust24THRUST_300001_SM_1000_NS7complexIdEEi$__internal_trig_reduction_slowpathd)
$_Z6fft_16PN6thrust24THRUST_300001_SM_1000_NS7complexIdEEi$__internal_trig_reduction_slowpathd:
        /* <DEDUP_REMOVED lines=24> */
.L_x_101:
        /* <DEDUP_REMOVED lines=29> */
.L_x_100:
[----:B------:R-:W-:-:S07]  /*2120*/  IMAD.MOV.U32 R15, RZ, RZ, R16 ;  /* 0x000000ffff0f7224 */ /* 0x000fce00078e0010 */
.L_x_99:
[----:B------:R-:W-:Y:S05]  /*2130*/  BSYNC.RECONVERGENT B2 ;  /* 0x0000000000027941 */ /* 0x000fea0003800200 */
.L_x_98:
        /* <DEDUP_REMOVED lines=63> */
.L_x_103:
[----:B------:R-:W-:Y:S05]  /*2530*/  BSYNC.RECONVERGENT B2 ;  /* 0x0000000000027941 */ /* 0x000fea0003800200 */
.L_x_102:
        /* <DEDUP_REMOVED lines=36> */
.L_x_97:
[----:B------:R-:W-:Y:S02]  /*2780*/  IMAD.MOV.U32 R8, RZ, RZ, R20 ;  /* 0x000000ffff087224 */ /* 0x000fe400078e0014 */
[----:B------:R-:W-:-:S04]  /*2790*/  IMAD.MOV.U32 R9, RZ, RZ, 0x0 ;  /* 0x00000000ff097424 */ /* 0x000fc800078e00ff */
[----:B------:R-:W-:Y:S05]  /*27a0*/  RET.REL.NODEC R8 `(_Z6fft_16PN6thrust24THRUST_300001_SM_1000_NS7complexIdEEi) ;  /* 0xffffffd808147950 */ /* 0x000fea0003c3ffff */
.L_x_104:
        /* <DEDUP_REMOVED lines=13> */
.L_x_110:


//--------------------- .nv.global.init           --------------------------
	.section	.nv.global.init,"aw",@progbits
	.align	16
.nv.global.init:
	.type		__cudart_sin_cos_coeffs,@object
	.size		__cudart_sin_cos_coeffs,(__cudart_i2opi_d - __cudart_sin_cos_coeffs)
__cudart_sin_cos_coeffs:
        /*0000*/ 	.byte	0x46, 0xd2, 0xb0, 0x2c, 0xf1, 0xe5, 0x5a, 0xbe, 0x92, 0xe3, 0xac, 0x69, 0xe3, 0x1d, 0xc7, 0x3e
        /*0010*/ 	.byte	0xa1, 0x62, 0xdb, 0x19, 0xa0, 0x01, 0x2a, 0xbf, 0x18, 0x08, 0x11, 0x11, 0x11, 0x11, 0x81, 0x3f
        /*0020*/ 	.byte	0x54, 0x55, 0x55, 0x55, 0x55, 0x55, 0xc5, 0xbf, 0x00, 0x00, 0x00, 0x00, 0x00, 0x00, 0x00, 0x00
        /*0030*/ 	.byte	0x00, 0x00, 0x00, 0x00, 0x00, 0x00, 0x00, 0x00, 0x64, 0x81, 0xfd, 0x20, 0x83, 0xff, 0xa8, 0xbd
        /*0040*/ 	.byte	0x28, 0x85, 0xef, 0xc1, 0xa7, 0xee, 0x21, 0x3e, 0xd9, 0xe6, 0x06, 0x8e, 0x4f, 0x7e, 0x92, 0xbe
        /*0050*/ 	.byte	0xe9, 0xbc, 0xdd, 0x19, 0xa0, 0x01, 0xfa, 0x3e, 0x47, 0x5d, 0xc1, 0x16, 0x6c, 0xc1, 0x56, 0xbf
        /*0060*/ 	.byte	0x51, 0x55, 0x55, 0x55, 0x55, 0x55, 0xa5, 0x3f, 0x00, 0x00, 0x00, 0x00, 0x00, 0x00, 0xe0, 0xbf
        /*0070*/ 	.byte	0x00, 0x00, 0x00, 0x00, 0x00, 0x00, 0xf0, 0x3f, 0x00, 0x00, 0x00, 0x00, 0x00, 0x00, 0x00, 0x00
	.type		__cudart_i2opi_d,@object
	.size		__cudart_i2opi_d,(.L_30 - __cudart_i2opi_d)
__cudart_i2opi_d:
        /* <DEDUP_REMOVED lines=9> */
.L_30:


//--------------------- .nv.shared._Z8fft_lastPN6thrust24THRUST_300001_SM_1000_NS7complexIdEES3_ii --------------------------
	.section	.nv.shared._Z8fft_lastPN6thrust24THRUST_300001_SM_1000_NS7complexIdEES3_ii,"aw",@nobits
	.sectionflags	@""
	.align	16
	.zero		1024


//--------------------- .nv.shared.reserved.0     --------------------------
	.section	.nv.shared.reserved.0,"aw",@nobits
	.weak		__nv_reservedSMEM_offset_0_alias
	.size		__nv_reservedSMEM_offset_0_alias, 0, 64
	.other		__nv_reservedSMEM_offset_0_alias,@"STO_CUDA_RESERVED_SHARED STV_DEFAULT"
__nv_reservedSMEM_offset_0_alias:
	.zero		0
	.zero		64


//--------------------- .nv.global                --------------------------
	.section	.nv.global,"aw",@nobits
.nv.global:
	.type		_ZN34_INTERNAL_cced2d05_4_k_cu_58ceb3994cuda3std3__48in_placeE,@object
	.size		_ZN34_INTERNAL_cced2d05_4_k_cu_58ceb3994cuda3std3__48in_placeE,(_ZN34_INTERNAL_cced2d05_4_k_cu_58ceb3994cuda3std6ranges3__45__cpo8distanceE - _ZN34_INTERNAL_cced2d05_4_k_cu_58ceb3994cuda3std3__48in_placeE)
_ZN34_INTERNAL_cced2d05_4_k_cu_58ceb3994cuda3std3__48in_placeE:
	.zero		1
	.type		_ZN34_INTERNAL_cced2d05_4_k_cu_58ceb3994cuda3std6ranges3__45__cpo8distanceE,@object
	.size		_ZN34_INTERNAL_cced2d05_4_k_cu_58ceb3994cuda3std6ranges3__45__cpo8distanceE,(_ZN34_INTERNAL_cced2d05_4_k_cu_58ceb3994cuda3std3__45__cpo6cbeginE - _ZN34_INTERNAL_cced2d05_4_k_cu_58ceb3994cuda3std6ranges3__45__cpo8distanceE)
_ZN34_INTERNAL_cced2d05_4_k_cu_58ceb3994cuda3std6ranges3__45__cpo8distanceE:
	.zero		1
	.type		_ZN34_INTERNAL_cced2d05_4_k_cu_58ceb3994cuda3std3__45__cpo6cbeginE,@object
	.size		_ZN34_INTERNAL_cced2d05_4_k_cu_58ceb3994cuda3std3__45__cpo6cbeginE,(_ZN34_INTERNAL_cced2d05_4_k_cu_58ceb3994cuda3std6ranges3__45__cpo7advanceE - _ZN34_INTERNAL_cced2d05_4_k_cu_58ceb3994cuda3std3__45__cpo6cbeginE)
_ZN34_INTERNAL_cced2d05_4_k_cu_58ceb3994cuda3std3__45__cpo6cbeginE:
	.zero		1
	.type		_ZN34_INTERNAL_cced2d05_4_k_cu_58ceb3994cuda3std6ranges3__45__cpo7advanceE,@object
	.size		_ZN34_INTERNAL_cced2d05_4_k_cu_58ceb3994cuda3std6ranges3__45__cpo7advanceE,(_ZN34_INTERNAL_cced2d05_4_k_cu_58ceb3994cuda3std3__45__cpo7crbeginE - _ZN34_INTERNAL_cced2d05_4_k_cu_58ceb3994cuda3std6ranges3__45__cpo7advanceE)
_ZN34_INTERNAL_cced2d05_4_k_cu_58ceb3994cuda3std6ranges3__45__cpo7advanceE:
	.zero		1
	.type		_ZN34_INTERNAL_cced2d05_4_k_cu_58ceb3994cuda3std3__45__cpo7crbeginE,@object
	.size		_ZN34_INTERNAL_cced2d05_4_k_cu_58ceb3994cuda3std3__45__cpo7crbeginE,(_ZN34_INTERNAL_cced2d05_4_k_cu_58ceb3994cuda3std6ranges3__45__cpo4dataE - _ZN34_INTERNAL_cced2d05_4_k_cu_58ceb3994cuda3std3__45__cpo7crbeginE)
_ZN34_INTERNAL_cced2d05_4_k_cu_58ceb3994cuda3std3__45__cpo7crbeginE:
	.zero		1
	.type		_ZN34_INTERNAL_cced2d05_4_k_cu_58ceb3994cuda3std6ranges3__45__cpo4dataE,@object
	.size		_ZN34_INTERNAL_cced2d05_4_k_cu_58ceb3994cuda3std6ranges3__45__cpo4dataE,(_ZN34_INTERNAL_cced2d05_4_k_cu_58ceb3994cuda3std6ranges3__45__cpo5beginE - _ZN34_INTERNAL_cced2d05_4_k_cu_58ceb3994cuda3std6ranges3__45__cpo4dataE)
_ZN34_INTERNAL_cced2d05_4_k_cu_58ceb3994cuda3std6ranges3__45__cpo4dataE:
	.zero		1
	.type		_ZN34_INTERNAL_cced2d05_4_k_cu_58ceb3994cuda3std6ranges3__45__cpo5beginE,@object
	.size		_ZN34_INTERNAL_cced2d05_4_k_cu_58ceb3994cuda3std6ranges3__45__cpo5beginE,(_ZN34_INTERNAL_cced2d05_4_k_cu_58ceb3994cuda3std3__436_GLOBAL__N__cced2d05_4_k_cu_58ceb3996ignoreE - _ZN34_INTERNAL_cced2d05_4_k_cu_58ceb3994cuda3std6ranges3__45__cpo5beginE)
_ZN34_INTERNAL_cced2d05_4_k_cu_58ceb3994cuda3std6ranges3__45__cpo5beginE:
	.zero		1
	.type		_ZN34_INTERNAL_cced2d05_4_k_cu_58ceb3994cuda3std3__436_GLOBAL__N__cced2d05_4_k_cu_58ceb3996ignoreE,@object
	.size		_ZN34_INTERNAL_cced2d05_4_k_cu_58ceb3994cuda3std3__436_GLOBAL__N__cced2d05_4_k_cu_58ceb3996ignoreE,(_ZN34_INTERNAL_cced2d05_4_k_cu_58ceb3994cuda3std6ranges3__45__cpo4sizeE - _ZN34_INTERNAL_cced2d05_4_k_cu_58ceb3994cuda3std3__436_GLOBAL__N__cced2d05_4_k_cu_58ceb3996ignoreE)
_ZN34_INTERNAL_cced2d05_4_k_cu_58ceb3994cuda3std3__436_GLOBAL__N__cced2d05_4_k_cu_58ceb3996ignoreE:
	.zero		1
	.type		_ZN34_INTERNAL_cced2d05_4_k_cu_58ceb3994cuda3std6ranges3__45__cpo4sizeE,@object
	.size		_ZN34_INTERNAL_cced2d05_4_k_cu_58ceb3994cuda3std6ranges3__45__cpo4sizeE,(_ZN34_INTERNAL_cced2d05_4_k_cu_58ceb3994cuda3std3__45__cpo5beginE - _ZN34_INTERNAL_cced2d05_4_k_cu_58ceb3994cuda3std6ranges3__45__cpo4sizeE)
_ZN34_INTERNAL_cced2d05_4_k_cu_58ceb3994cuda3std6ranges3__45__cpo4sizeE:
	.zero		1
	.type		_ZN34_INTERNAL_cced2d05_4_k_cu_58ceb3994cuda3std3__45__cpo5beginE,@object
	.size		_ZN34_INTERNAL_cced2d05_4_k_cu_58ceb3994cuda3std3__45__cpo5beginE,(_ZN34_INTERNAL_cced2d05_4_k_cu_58ceb3994cuda3std6ranges3__45__cpo6cbeginE - _ZN34_INTERNAL_cced2d05_4_k_cu_58ceb3994cuda3std3__45__cpo5beginE)
_ZN34_INTERNAL_cced2d05_4_k_cu_58ceb3994cuda3std3__45__cpo5beginE:
	.zero		1
	.type		_ZN34_INTERNAL_cced2d05_4_k_cu_58ceb3994cuda3std6ranges3__45__cpo6cbeginE,@object
	.size		_ZN34_INTERNAL_cced2d05_4_k_cu_58ceb3994cuda3std6ranges3__45__cpo6cbeginE,(_ZN34_INTERNAL_cced2d05_4_k_cu_58ceb3994cuda3std3__45__cpo6rbeginE - _ZN34_INTERNAL_cced2d05_4_k_cu_58ceb3994cuda3std6ranges3__45__cpo6cbeginE)
_ZN34_INTERNAL_cced2d05_4_k_cu_58ceb3994cuda3std6ranges3__45__cpo6cbeginE:
	.zero		1
	.type		_ZN34_INTERNAL_cced2d05_4_k_cu_58ceb3994cuda3std3__45__cpo6rbeginE,@object
	.size		_ZN34_INTERNAL_cced2d05_4_k_cu_58ceb3994cuda3std3__45__cpo6rbeginE,(_ZN34_INTERNAL_cced2d05_4_k_cu_58ceb3994cuda3std6ranges3__45__cpo4nextE - _ZN34_INTERNAL_cced2d05_4_k_cu_58ceb3994cuda3std3__45__cpo6rbeginE)
_ZN34_INTERNAL_cced2d05_4_k_cu_58ceb3994cuda3std3__45__cpo6rbeginE:
	.zero		1
	.type		_ZN34_INTERNAL_cced2d05_4_k_cu_58ceb3994cuda3std6ranges3__45__cpo4nextE,@object
	.size		_ZN34_INTERNAL_cced2d05_4_k_cu_58ceb3994cuda3std6ranges3__45__cpo4nextE,(_ZN34_INTERNAL_cced2d05_4_k_cu_58ceb3994cuda3std6ranges3__45__cpo4swapE - _ZN34_INTERNAL_cced2d05_4_k_cu_58ceb3994cuda3std6ranges3__45__cpo4nextE)
_ZN34_INTERNAL_cced2d05_4_k_cu_58ceb3994cuda3std6ranges3__45__cpo4nextE:
	.zero		1
	.type		_ZN34_INTERNAL_cced2d05_4_k_cu_58ceb3994cuda3std6ranges3__45__cpo4swapE,@object
	.size		_ZN34_INTERNAL_cced2d05_4_k_cu_58ceb3994cuda3std6ranges3__45__cpo4swapE,(_ZN34_INTERNAL_cced2d05_4_k_cu_58ceb3994cuda3std3__420unreachable_sentinelE - _ZN34_INTERNAL_cced2d05_4_k_cu_58ceb3994cuda3std6ranges3__45__cpo4swapE)
_ZN34_INTERNAL_cced2d05_4_k_cu_58ceb3994cuda3std6ranges3__45__cpo4swapE:
	.zero		1
	.type		_ZN34_INTERNAL_cced2d05_4_k_cu_58ceb3994cuda3std3__420unreachable_sentinelE,@object
	.size		_ZN34_INTERNAL_cced2d05_4_k_cu_58ceb3994cuda3std3__420unreachable_sentinelE,(_ZN34_INTERNAL_cced2d05_4_k_cu_58ceb3996thrust24THRUST_300001_SM_1000_NS6system6detail10sequential3seqE - _ZN34_INTERNAL_cced2d05_4_k_cu_58ceb3994cuda3std3__420unreachable_sentinelE)
_ZN34_INTERNAL_cced2d05_4_k_cu_58ceb3994cuda3std3__420unreachable_sentinelE:
	.zero		1
	.type		_ZN34_INTERNAL_cced2d05_4_k_cu_58ceb3996thrust24THRUST_300001_SM_1000_NS6system6detail10sequential3seqE,@object
	.size		_ZN34_INTERNAL_cced2d05_4_k_cu_58ceb3996thrust24THRUST_300001_SM_1000_NS6system6detail10sequential3seqE,(_ZN34_INTERNAL_cced2d05_4_k_cu_58ceb3994cuda3std3__45__cpo4cendE - _ZN34_INTERNAL_cced2d05_4_k_cu_58ceb3996thrust24THRUST_300001_SM_1000_NS6system6detail10sequential3seqE)
_ZN34_INTERNAL_cced2d05_4_k_cu_58ceb3996thrust24THRUST_300001_SM_1000_NS6system6detail10sequential3seqE:
	.zero		1
	.type		_ZN34_INTERNAL_cced2d05_4_k_cu_58ceb3994cuda3std3__45__cpo4cendE,@object
	.size		_ZN34_INTERNAL_cced2d05_4_k_cu_58ceb3994cuda3std3__45__cpo4cendE,(_ZN34_INTERNAL_cced2d05_4_k_cu_58ceb3994cuda3std6ranges3__45__cpo9iter_swapE - _ZN34_INTERNAL_cced2d05_4_k_cu_58ceb3994cuda3std3__45__cpo4cendE)
_ZN34_INTERNAL_cced2d05_4_k_cu_58ceb3994cuda3std3__45__cpo4cendE:
	.zero		1
	.type		_ZN34_INTERNAL_cced2d05_4_k_cu_58ceb3994cuda3std6ranges3__45__cpo9iter_swapE,@object
	.size		_ZN34_INTERNAL_cced2d05_4_k_cu_58ceb3994cuda3std6ranges3__45__cpo9iter_swapE,(_ZN34_INTERNAL_cced2d05_4_k_cu_58ceb3994cuda3std3__45__cpo5crendE - _ZN34_INTERNAL_cced2d05_4_k_cu_58ceb3994cuda3std6ranges3__45__cpo9iter_swapE)
_ZN34_INTERNAL_cced2d05_4_k_cu_58ceb3994cuda3std6ranges3__45__cpo9iter_swapE:
	.zero		1
	.type		_ZN34_INTERNAL_cced2d05_4_k_cu_58ceb3994cuda3std3__45__cpo5crendE,@object
	.size		_ZN34_INTERNAL_cced2d05_4_k_cu_58ceb3994cuda3std3__45__cpo5crendE,(_ZN34_INTERNAL_cced2d05_4_k_cu_58ceb3994cuda3std6ranges3__45__cpo5cdataE - _ZN34_INTERNAL_cced2d05_4_k_cu_58ceb3994cuda3std3__45__cpo5crendE)
_ZN34_INTERNAL_cced2d05_4_k_cu_58ceb3994cuda3std3__45__cpo5crendE:
	.zero		1
	.type		_ZN34_INTERNAL_cced2d05_4_k_cu_58ceb3994cuda3std6ranges3__45__cpo5cdataE,@object
	.size		_ZN34_INTERNAL_cced2d05_4_k_cu_58ceb3994cuda3std6ranges3__45__cpo5cdataE,(_ZN34_INTERNAL_cced2d05_4_k_cu_58ceb3994cuda3std6ranges3__45__cpo3endE - _ZN34_INTERNAL_cced2d05_4_k_cu_58ceb3994cuda3std6ranges3__45__cpo5cdataE)
_ZN34_INTERNAL_cced2d05_4_k_cu_58ceb3994cuda3std6ranges3__45__cpo5cdataE:
	.zero		1
	.type		_ZN34_INTERNAL_cced2d05_4_k_cu_58ceb3994cuda3std6ranges3__45__cpo3endE,@object
	.size		_ZN34_INTERNAL_cced2d05_4_k_cu_58ceb3994cuda3std6ranges3__45__cpo3endE,(_ZN34_INTERNAL_cced2d05_4_k_cu_58ceb3994cuda3std3__419piecewise_constructE - _ZN34_INTERNAL_cced2d05_4_k_cu_58ceb3994cuda3std6ranges3__45__cpo3endE)
_ZN34_INTERNAL_cced2d05_4_k_cu_58ceb3994cuda3std6ranges3__45__cpo3endE:
	.zero		1
	.type		_ZN34_INTERNAL_cced2d05_4_k_cu_58ceb3994cuda3std3__419piecewise_constructE,@object
	.size		_ZN34_INTERNAL_cced2d05_4_k_cu_58ceb3994cuda3std3__419piecewise_constructE,(_ZN34_INTERNAL_cced2d05_4_k_cu_58ceb3994cuda3std6ranges3__45__cpo5ssizeE - _ZN34_INTERNAL_cced2d05_4_k_cu_58ceb3994cuda3std3__419piecewise_constructE)
_ZN34_INTERNAL_cced2d05_4_k_cu_58ceb3994cuda3std3__419piecewise_constructE:
	.zero		1
	.type		_ZN34_INTERNAL_cced2d05_4_k_cu_58ceb3994cuda3std6ranges3__45__cpo5ssizeE,@object
	.size		_ZN34_INTERNAL_cced2d05_4_k_cu_58ceb3994cuda3std6ranges3__45__cpo5ssizeE,(_ZN34_INTERNAL_cced2d05_4_k_cu_58ceb3994cuda3std3__45__cpo3endE - _ZN34_INTERNAL_cced2d05_4_k_cu_58ceb3994cuda3std6ranges3__45__cpo5ssizeE)
_ZN34_INTERNAL_cced2d05_4_k_cu_58ceb3994cuda3std6ranges3__45__cpo5ssizeE:
	.zero		1
	.type		_ZN34_INTERNAL_cced2d05_4_k_cu_58ceb3994cuda3std3__45__cpo3endE,@object
	.size		_ZN34_INTERNAL_cced2d05_4_k_cu_58ceb3994cuda3std3__45__cpo3endE,(_ZN34_INTERNAL_cced2d05_4_k_cu_58ceb3994cuda3std6ranges3__45__cpo4cendE - _ZN34_INTERNAL_cced2d05_4_k_cu_58ceb3994cuda3std3__45__cpo3endE)
_ZN34_INTERNAL_cced2d05_4_k_cu_58ceb3994cuda3std3__45__cpo3endE:
	.zero		1
	.type		_ZN34_INTERNAL_cced2d05_4_k_cu_58ceb3994cuda3std6ranges3__45__cpo4cendE,@object
	.size		_ZN34_INTERNAL_cced2d05_4_k_cu_58ceb3994cuda3std6ranges3__45__cpo4cendE,(_ZN34_INTERNAL_cced2d05_4_k_cu_58ceb3994cuda3std3__45__cpo4rendE - _ZN34_INTERNAL_cced2d05_4_k_cu_58ceb3994cuda3std6ranges3__45__cpo4cendE)
_ZN34_INTERNAL_cced2d05_4_k_cu_58ceb3994cuda3std6ranges3__45__cpo4cendE:
	.zero		1
	.type		_ZN34_INTERNAL_cced2d05_4_k_cu_58ceb3994cuda3std3__45__cpo4rendE,@object
	.size		_ZN34_INTERNAL_cced2d05_4_k_cu_58ceb3994cuda3std3__45__cpo4rendE,(_ZN34_INTERNAL_cced2d05_4_k_cu_58ceb3994cuda3std6ranges3__45__cpo4prevE - _ZN34_INTERNAL_cced2d05_4_k_cu_58ceb3994cuda3std3__45__cpo4rendE)
_ZN34_INTERNAL_cced2d05_4_k_cu_58ceb3994cuda3std3__45__cpo4rendE:
	.zero		1
	.type		_ZN34_INTERNAL_cced2d05_4_k_cu_58ceb3994cuda3std6ranges3__45__cpo4prevE,@object
	.size		_ZN34_INTERNAL_cced2d05_4_k_cu_58ceb3994cuda3std6ranges3__45__cpo4prevE,(_ZN34_INTERNAL_cced2d05_4_k_cu_58ceb3994cuda3std6ranges3__45__cpo9iter_moveE - _ZN34_INTERNAL_cced2d05_4_k_cu_58ceb3994cuda3std6ranges3__45__cpo4prevE)
_ZN34_INTERNAL_cced2d05_4_k_cu_58ceb3994cuda3std6ranges3__45__cpo4prevE:
	.zero		1
	.type		_ZN34_INTERNAL_cced2d05_4_k_cu_58ceb3994cuda3std6ranges3__45__cpo9iter_moveE,@object
	.size		_ZN34_INTERNAL_cced2d05_4_k_cu_58ceb3994cuda3std6ranges3__45__cpo9iter_moveE,(.L_15 - _ZN34_INTERNAL_cced2d05_4_k_cu_58ceb3994cuda3std6ranges3__45__cpo9iter_moveE)
_ZN34_INTERNAL_cced2d05_4_k_cu_58ceb3994cuda3std6ranges3__45__cpo9iter_moveE:
	.zero		1
.L_15:


//--------------------- .nv.shared._Z5fft_8PN6thrust24THRUST_300001_SM_1000_NS7complexIdEEi --------------------------
	.section	.nv.shared._Z5fft_8PN6thrust24THRUST_300001_SM_1000_NS7complexIdEEi,"aw",@nobits
	.sectionflags	@""
	.align	16
	.zero		1024


//--------------------- .nv.shared._Z6fft_16PN6thrust24THRUST_300001_SM_1000_NS7complexIdEEi --------------------------
	.section	.nv.shared._Z6fft_16PN6thrust24THRUST_300001_SM_1000_NS7complexIdEEi,"aw",@nobits
	.sectionflags	@""
	.align	16
	.zero		1024


//--------------------- .nv.constant0._Z8fft_lastPN6thrust24THRUST_300001_SM_1000_NS7complexIdEES3_ii --------------------------
	.section	.nv.constant0._Z8fft_lastPN6thrust24THRUST_300001_SM_1000_NS7complexIdEES3_ii,"a",@progbits
	.sectionflags	@""
	.align	4
.nv.constant0._Z8fft_lastPN6thrust24THRUST_300001_SM_1000_NS7complexIdEES3_ii:
	.zero		920


//--------------------- .nv.constant0._Z5fft_8PN6thrust24THRUST_300001_SM_1000_NS7complexIdEEi --------------------------
	.section	.nv.constant0._Z5fft_8PN6thrust24THRUST_300001_SM_1000_NS7complexIdEEi,"a",@progbits
	.sectionflags	@""
	.align	4
.nv.constant0._Z5fft_8PN6thrust24THRUST_300001_SM_1000_NS7complexIdEEi:
	.zero		908


//--------------------- .nv.constant0._Z6fft_16PN6thrust24THRUST_300001_SM_1000_NS7complexIdEEi --------------------------
	.section	.nv.constant0._Z6fft_16PN6thrust24THRUST_300001_SM_1000_NS7complexIdEEi,"a",@progbits
	.sectionflags	@""
	.align	4
.nv.constant0._Z6fft_16PN6thrust24THRUST_300001_SM_1000_NS7complexIdEEi:
	.zero		908


//--------------------- SYMBOLS --------------------------

	.type		.nv.reservedSmem.offset0,@object
	.size		.nv.reservedSmem.offset0,0x4
	.type		.nv.reservedSmem.cap,@object
	.size		.nv.reservedSmem.cap,0x4
